// auto-generated by cutlass_sweep.gemm — config: {"arch": "sm_90", "cluster_m": 1, "cluster_n": 1, "dtype": "e5m2", "stages": 4, "tile_k": 128, "tile_m": 256, "tile_n": 64}
#include "cutlass/cutlass.h"
#include "cutlass/gemm/collective/collective_builder.hpp"
#include "cutlass/gemm/device/gemm_universal_adapter.h"
#include "cutlass/gemm/kernel/gemm_universal.hpp"
#include "cutlass/epilogue/collective/collective_builder.hpp"

using ElemA = cutlass::float_e5m2_t;
using ElemB = cutlass::float_e5m2_t;
using ElemCD = cutlass::float_e5m2_t;
using Acc  = float;
using TileShape    = cute::Shape<cute::_256, cute::_64, cute::_128>;
using ClusterShape = cute::Shape<cute::_1, cute::_1, cute::_1>;

using CollectiveEpilogue = typename cutlass::epilogue::collective::CollectiveBuilder<
    cutlass::arch::Sm90, cutlass::arch::OpClassTensorOp,
    TileShape, ClusterShape,
    cutlass::epilogue::collective::EpilogueTileAuto,
    Acc, Acc,
    ElemCD, cutlass::layout::RowMajor, 128 / cutlass::sizeof_bits<ElemCD>::value,
    ElemCD, cutlass::layout::RowMajor, 128 / cutlass::sizeof_bits<ElemCD>::value,
    cutlass::epilogue::collective::EpilogueScheduleAuto
  >::CollectiveOp;

using CollectiveMainloop = typename cutlass::gemm::collective::CollectiveBuilder<
    cutlass::arch::Sm90, cutlass::arch::OpClassTensorOp,
    ElemA, cutlass::layout::RowMajor, 128 / cutlass::sizeof_bits<ElemA>::value,
    ElemB, cutlass::layout::ColumnMajor, 128 / cutlass::sizeof_bits<ElemB>::value,
    Acc,
    TileShape, ClusterShape,
    cutlass::gemm::collective::StageCount<4>,
    cutlass::gemm::collective::KernelScheduleAuto
  >::CollectiveOp;

using GemmKernel = cutlass::gemm::kernel::GemmUniversal<
    cute::Shape<int,int,int,int>,
    CollectiveMainloop,
    CollectiveEpilogue
>;
using Gemm = cutlass::gemm::device::GemmUniversalAdapter<GemmKernel>;

// Force the device kernel symbol into the cubin without needing a host main.
auto* _anchor = &cutlass::device_kernel<GemmKernel>;


// ===== COMPILED SASS (sm_90a) =====

	.target	sm_90a

	.elftype	@"ET_EXEC"


//--------------------- .note.nv.tkinfo           --------------------------
	.section	.note.nv.tkinfo,"",@"SHT_NOTE"
	.sectionflags	@"SHF_NOTE_NV_TKINFO"
	.tkinfo
        /*0018*/ 	.word	0x00000002
        /*0030*/ 	.string	""
        /*0030*/ 	.string	"ptxas"
        /*0030*/ 	.string	"Cuda compilation tools, release 13.0, V13.0.88"
        /*0030*/ 	.string	"Build cuda_13.0.r13.0/compiler.36424714_0"
        /*0030*/ 	.string	"-arch sm_90a -m 64 "



//--------------------- .note.nv.cuinfo           --------------------------
	.section	.note.nv.cuinfo,"",@"SHT_NOTE"
	.sectionflags	@"SHF_NOTE_NV_CUINFO"
        /*0018*/ 	.short	0x0002
        /*001a*/ 	.short	0x005a
        /*001c*/ 	.short	0x0082
	.zero		2


//--------------------- .nv.info                  --------------------------
	.section	.nv.info,"",@"SHT_CUDA_INFO"
	.align	4


	//----- nvinfo : EIATTR_REGCOUNT
	.align		4
        /*0000*/ 	.byte	0x04, 0x2f
        /*0002*/ 	.short	(.L_12 - .L_11)
	.align		4
.L_11:
        /*0004*/ 	.word	index@(_ZN7cutlass13device_kernelINS_4gemm6kernel13GemmUniversalIN4cute5tupleIJiiiiEEENS1_10collective13CollectiveMmaINS1_37MainloopSm90TmaGmmaWarpSpecializedFP8ILi4ENS5_IJNS4_1CILi1EEESB_SB_EEENS1_35KernelTmaWarpSpecializedCooperativeEEENS5_IJNSA_ILi256EEENSA_ILi64EEENSA_ILi128EEEEEENS_12float_e5m2_tENS5_IJlSB_lEEESJ_SK_NS4_8TiledMMAINS4_8MMA_AtomIJNS4_4SM904GMMA30MMA_64x64x32_F32E5M2E5M2_SS_TNILNSO_7ScaleInE1ELSQ_1EEEEEENS4_6LayoutINS5_IJNSA_ILi2EEESB_SB_EEENS5_IJSB_NSA_ILi0EEESW_EEEEENS5_IJNS4_10UnderscoreESZ_SZ_EEEEENS4_13SM90_TMA_LOADENS4_14ComposedLayoutINS4_7SwizzleILi3ELi4ELi3EEENS4_18smem_ptr_flag_bitsILi8EEENST_INS5_IJNSA_ILi8EEESH_EEENS5_IJSH_SB_EEEEEEEvNS4_8identityES12_S1C_vS1D_EENS_8epilogue10collective6detail29Sm90TmaWarpSpecializedAdapterINS1G_15DefaultEpilogueISJ_SK_SK_NS1F_6thread17LinearCombinationISJ_Li1EffLNS1K_9ScaleType4KindE0ELNS_15FloatRoundStyleE2ESJ_EENS1_15EpilogueDefaultEEEEEvvEEEEvNT_6ParamsE)
        /*0008*/ 	.word	0x000000a8


	//----- nvinfo : EIATTR_FRAME_SIZE
	.align		4
.L_12:
        /*000c*/ 	.byte	0x04, 0x11
        /*000e*/ 	.short	(.L_14 - .L_13)
	.align		4
.L_13:
        /*0010*/ 	.word	index@(_ZN7cutlass13device_kernelINS_4gemm6kernel13GemmUniversalIN4cute5tupleIJiiiiEEENS1_10collective13CollectiveMmaINS1_37MainloopSm90TmaGmmaWarpSpecializedFP8ILi4ENS5_IJNS4_1CILi1EEESB_SB_EEENS1_35KernelTmaWarpSpecializedCooperativeEEENS5_IJNSA_ILi256EEENSA_ILi64EEENSA_ILi128EEEEEENS_12float_e5m2_tENS5_IJlSB_lEEESJ_SK_NS4_8TiledMMAINS4_8MMA_AtomIJNS4_4SM904GMMA30MMA_64x64x32_F32E5M2E5M2_SS_TNILNSO_7ScaleInE1ELSQ_1EEEEEENS4_6LayoutINS5_IJNSA_ILi2EEESB_SB_EEENS5_IJSB_NSA_ILi0EEESW_EEEEENS5_IJNS4_10UnderscoreESZ_SZ_EEEEENS4_13SM90_TMA_LOADENS4_14ComposedLayoutINS4_7SwizzleILi3ELi4ELi3EEENS4_18smem_ptr_flag_bitsILi8EEENST_INS5_IJNSA_ILi8EEESH_EEENS5_IJSH_SB_EEEEEEEvNS4_8identityES12_S1C_vS1D_EENS_8epilogue10collective6detail29Sm90TmaWarpSpecializedAdapterINS1G_15DefaultEpilogueISJ_SK_SK_NS1F_6thread17LinearCombinationISJ_Li1EffLNS1K_9ScaleType4KindE0ELNS_15FloatRoundStyleE2ESJ_EENS1_15EpilogueDefaultEEEEEvvEEEEvNT_6ParamsE)
        /*0014*/ 	.word	0x00000000


	//----- nvinfo : EIATTR_MIN_STACK_SIZE
	.align		4
.L_14:
        /*0018*/ 	.byte	0x04, 0x12
        /*001a*/ 	.short	(.L_16 - .L_15)
	.align		4
.L_15:
        /*001c*/ 	.word	index@(_ZN7cutlass13device_kernelINS_4gemm6kernel13GemmUniversalIN4cute5tupleIJiiiiEEENS1_10collective13CollectiveMmaINS1_37MainloopSm90TmaGmmaWarpSpecializedFP8ILi4ENS5_IJNS4_1CILi1EEESB_SB_EEENS1_35KernelTmaWarpSpecializedCooperativeEEENS5_IJNSA_ILi256EEENSA_ILi64EEENSA_ILi128EEEEEENS_12float_e5m2_tENS5_IJlSB_lEEESJ_SK_NS4_8TiledMMAINS4_8MMA_AtomIJNS4_4SM904GMMA30MMA_64x64x32_F32E5M2E5M2_SS_TNILNSO_7ScaleInE1ELSQ_1EEEEEENS4_6LayoutINS5_IJNSA_ILi2EEESB_SB_EEENS5_IJSB_NSA_ILi0EEESW_EEEEENS5_IJNS4_10UnderscoreESZ_SZ_EEEEENS4_13SM90_TMA_LOADENS4_14ComposedLayoutINS4_7SwizzleILi3ELi4ELi3EEENS4_18smem_ptr_flag_bitsILi8EEENST_INS5_IJNSA_ILi8EEESH_EEENS5_IJSH_SB_EEEEEEEvNS4_8identityES12_S1C_vS1D_EENS_8epilogue10collective6detail29Sm90TmaWarpSpecializedAdapterINS1G_15DefaultEpilogueISJ_SK_SK_NS1F_6thread17LinearCombinationISJ_Li1EffLNS1K_9ScaleType4KindE0ELNS_15FloatRoundStyleE2ESJ_EENS1_15EpilogueDefaultEEEEEvvEEEEvNT_6ParamsE)
        /*0020*/ 	.word	0x00000000
.L_16:


//--------------------- .nv.compat                --------------------------
	.section	.nv.compat,"",@"SHT_CUDA_COMPAT_INFO"
	.align	4
        /*0000*/ 	.byte	0x02, 0x09, 0x01, 0x00, 0x02, 0x02, 0x04, 0x00, 0x02, 0x05, 0x05, 0x00, 0x03, 0x07, 0x01, 0x01
        /*0010*/ 	.byte	0x02, 0x03, 0x01, 0x00, 0x02, 0x06, 0x01, 0x00, 0x04, 0x0b, 0x08, 0x00, 0x00, 0x00, 0x00, 0x00
        /*0020*/ 	.byte	0x00, 0x00, 0x00, 0x00


//--------------------- .nv.info._ZN7cutlass13device_kernelINS_4gemm6kernel13GemmUniversalIN4cute5tupleIJiiiiEEENS1_10collective13CollectiveMmaINS1_37MainloopSm90TmaGmmaWarpSpecializedFP8ILi4ENS5_IJNS4_1CILi1EEESB_SB_EEENS1_35KernelTmaWarpSpecializedCooperativeEEENS5_IJNSA_ILi256EEENSA_ILi64EEENSA_ILi128EEEEEENS_12float_e5m2_tENS5_IJlSB_lEEESJ_SK_NS4_8TiledMMAINS4_8MMA_AtomIJNS4_4SM904GMMA30MMA_64x64x32_F32E5M2E5M2_SS_TNILNSO_7ScaleInE1ELSQ_1EEEEEENS4_6LayoutINS5_IJNSA_ILi2EEESB_SB_EEENS5_IJSB_NSA_ILi0EEESW_EEEEENS5_IJNS4_10UnderscoreESZ_SZ_EEEEENS4_13SM90_TMA_LOADENS4_14ComposedLayoutINS4_7SwizzleILi3ELi4ELi3EEENS4_18smem_ptr_flag_bitsILi8EEENST_INS5_IJNSA_ILi8EEESH_EEENS5_IJSH_SB_EEEEEEEvNS4_8identityES12_S1C_vS1D_EENS_8epilogue10collective6detail29Sm90TmaWarpSpecializedAdapterINS1G_15DefaultEpilogueISJ_SK_SK_NS1F_6thread17LinearCombinationISJ_Li1EffLNS1K_9ScaleType4KindE0ELNS_15FloatRoundStyleE2ESJ_EENS1_15EpilogueDefaultEEEEEvvEEEEvNT_6ParamsE --------------------------
	.section	.nv.info._ZN7cutlass13device_kernelINS_4gemm6kernel13GemmUniversalIN4cute5tupleIJiiiiEEENS1_10collective13CollectiveMmaINS1_37MainloopSm90TmaGmmaWarpSpecializedFP8ILi4ENS5_IJNS4_1CILi1EEESB_SB_EEENS1_35KernelTmaWarpSpecializedCooperativeEEENS5_IJNSA_ILi256EEENSA_ILi64EEENSA_ILi128EEEEEENS_12float_e5m2_tENS5_IJlSB_lEEESJ_SK_NS4_8TiledMMAINS4_8MMA_AtomIJNS4_4SM904GMMA30MMA_64x64x32_F32E5M2E5M2_SS_TNILNSO_7ScaleInE1ELSQ_1EEEEEENS4_6LayoutINS5_IJNSA_ILi2EEESB_SB_EEENS5_IJSB_NSA_ILi0EEESW_EEEEENS5_IJNS4_10UnderscoreESZ_SZ_EEEEENS4_13SM90_TMA_LOADENS4_14ComposedLayoutINS4_7SwizzleILi3ELi4ELi3EEENS4_18smem_ptr_flag_bitsILi8EEENST_INS5_IJNSA_ILi8EEESH_EEENS5_IJSH_SB_EEEEEEEvNS4_8identityES12_S1C_vS1D_EENS_8epilogue10collective6detail29Sm90TmaWarpSpecializedAdapterINS1G_15DefaultEpilogueISJ_SK_SK_NS1F_6thread17LinearCombinationISJ_Li1EffLNS1K_9ScaleType4KindE0ELNS_15FloatRoundStyleE2ESJ_EENS1_15EpilogueDefaultEEEEEvvEEEEvNT_6ParamsE,"",@"SHT_CUDA_INFO"
	.sectionflags	@""
	.align	4


	//----- nvinfo : EIATTR_CUDA_API_VERSION
	.align		4
        /*0000*/ 	.byte	0x04, 0x37
        /*0002*/ 	.short	(.L_18 - .L_17)
.L_17:
        /*0004*/ 	.word	0x00000082


	//----- nvinfo : EIATTR_KPARAM_INFO
	.align		4
.L_18:
        /*0008*/ 	.byte	0x04, 0x17
        /*000a*/ 	.short	(.L_20 - .L_19)
.L_19:
        /*000c*/ 	.word	0x00000000
        /*0010*/ 	.short	0x0000
        /*0012*/ 	.short	0x0070
        /*0014*/ 	.byte	0x00, 0xf0, 0x01, 0x10


	//----- nvinfo : EIATTR_SPARSE_MMA_MASK
	.align		4
.L_20:
        /*0018*/ 	.byte	0x03, 0x50
        /*001a*/ 	.short	0x0000


	//----- nvinfo : EIATTR_MAXREG_COUNT
	.align		4
        /*001c*/ 	.byte	0x03, 0x1b
        /*001e*/ 	.short	0x00a8


	//----- nvinfo : EIATTR_NUM_BARRIERS
	.align		4
        /*0020*/ 	.byte	0x02, 0x4c
        /*0022*/ 	.byte	0x01
	.zero		1


	//----- nvinfo : EIATTR_MERCURY_ISA_VERSION
	.align		4
        /*0024*/ 	.byte	0x03, 0x5f
        /*0026*/ 	.short	0x0101


	//----- nvinfo : EIATTR_INT_WARP_WIDE_INSTR_OFFSETS
	.align		4
        /*0028*/ 	.byte	0x04, 0x31
        /*002a*/ 	.short	(.L_22 - .L_21)


	//   ....[0]....
.L_21:
        /*002c*/ 	.word	0x000003d0


	//   ....[1]....
        /*0030*/ 	.word	0x000003e0


	//   ....[2]....
        /*0034*/ 	.word	0x000004d0


	//----- nvinfo : EIATTR_COOP_GROUP_MASK_REGIDS
	.align		4
.L_22:
        /*0038*/ 	.byte	0x04, 0x29
        /*003a*/ 	.short	(.L_24 - .L_23)


	//   ....[0]....
.L_23:
        /*003c*/ 	.word	0xffffffff


	//   ....[1]....
        /*0040*/ 	.word	0xffffffff


	//   ....[2]....
        /*0044*/ 	.word	0xffffffff


	//   ....[3]....
        /*0048*/ 	.word	0xffffffff


	//   ....[4]....
        /*004c*/ 	.word	0xffffffff


	//----- nvinfo : EIATTR_COOP_GROUP_INSTR_OFFSETS
	.align		4
.L_24:
        /*0050*/ 	.byte	0x04, 0x28
        /*0052*/ 	.short	(.L_26 - .L_25)


	//   ....[0]....
.L_25:
        /*0054*/ 	.word	0x00000060


	//   ....[1]....
        /*0058*/ 	.word	0x00000070


	//   ....[2]....
        /*005c*/ 	.word	0x00000130


	//   ....[3]....
        /*0060*/ 	.word	0x000002c0


	//   ....[4]....
        /*0064*/ 	.word	0x00000fc0


	//----- nvinfo : EIATTR_REG_RECONFIG
	.align		4
.L_26:
        /*0068*/ 	.byte	0x01, 0x54
	.zero		2


	//----- nvinfo : EIATTR_MBARRIER_INSTR_OFFSETS
	.align		4
        /*006c*/ 	.byte	0x04, 0x39
        /*006e*/ 	.short	(.L_28 - .L_27)


	//   ....[0]....
.L_27:
        /*0070*/ 	.word	0x00000230
        /*0074*/ 	.word	0x000000ff
        /*0078*/ 	.word	0x00000000
        /*007c*/ 	.short	0x0100
        /*007e*/ 	.byte	0x08
	.zero		1


	//   ....[1]....
        /*0080*/ 	.word	0x00000240
        /*0084*/ 	.word	0x000000ff
        /*0088*/ 	.word	0x00000020
        /*008c*/ 	.short	0x0100
        /*008e*/ 	.byte	0x08
	.zero		1


	//   ....[2]....
        /*0090*/ 	.word	0x00000250
        /*0094*/ 	.word	0x000000ff
        /*0098*/ 	.word	0x00000008
        /*009c*/ 	.short	0x0100
        /*009e*/ 	.byte	0x08
	.zero		1


	//   ....[3]....
        /*00a0*/ 	.word	0x00000260
        /*00a4*/ 	.word	0x000000ff
        /*00a8*/ 	.word	0x00000028
        /*00ac*/ 	.short	0x0100
        /*00ae*/ 	.byte	0x08
	.zero		1


	//   ....[4]....
        /*00b0*/ 	.word	0x00000270
        /*00b4*/ 	.word	0x000000ff
        /*00b8*/ 	.word	0x00000010
        /*00bc*/ 	.short	0x0100
        /*00be*/ 	.byte	0x08
	.zero		1


	//   ....[5]....
        /*00c0*/ 	.word	0x00000280
        /*00c4*/ 	.word	0x000000ff
        /*00c8*/ 	.word	0x00000030
        /*00cc*/ 	.short	0x0100
        /*00ce*/ 	.byte	0x08
	.zero		1


	//   ....[6]....
        /*00d0*/ 	.word	0x00000290
        /*00d4*/ 	.word	0x000000ff
        /*00d8*/ 	.word	0x00000018
        /*00dc*/ 	.short	0x0100
        /*00de*/ 	.byte	0x08
	.zero		1


	//   ....[7]....
        /*00e0*/ 	.word	0x000002a0
        /*00e4*/ 	.word	0x000000ff
        /*00e8*/ 	.word	0x00000038
        /*00ec*/ 	.short	0x0100
        /*00ee*/ 	.byte	0x08
	.zero		1


	//   ....[8]....
        /*00f0*/ 	.word	0x00000520
        /*00f4*/ 	.word	0x000000ff
        /*00f8*/ 	.word	0x00000050
        /*00fc*/ 	.short	0x0100
        /*00fe*/ 	.byte	0x06
	.zero		1


	//   ....[9]....
        /*0100*/ 	.word	0x00000580
        /*0104*/ 	.word	0x000000ff
        /*0108*/ 	.word	0x00000058
        /*010c*/ 	.short	0x0100
        /*010e*/ 	.byte	0x06
	.zero		1


	//   ....[10]....
        /*0110*/ 	.word	0x000014f0
        /*0114*/ 	.word	0x000000ff
        /*0118*/ 	.word	0x00000000
        /*011c*/ 	.short	0x010a
        /*011e*/ 	.byte	0x06
	.zero		1


	//   ....[11]....
        /*0120*/ 	.word	0x00001530
        /*0124*/ 	.word	0x000000ff
        /*0128*/ 	.word	0x00000000
        /*012c*/ 	.short	0x010a
        /*012e*/ 	.byte	0x06
	.zero		1


	//   ....[12]....
        /*0130*/ 	.word	0x00002020
        /*0134*/ 	.word	0x000000ff
        /*0138*/ 	.word	0x00000000
        /*013c*/ 	.short	0x010a
        /*013e*/ 	.byte	0x0e
	.zero		1


	//   ....[13]....
        /*0140*/ 	.word	0x00002060
        /*0144*/ 	.word	0x000000ff
        /*0148*/ 	.word	0x00000000
        /*014c*/ 	.short	0x010a
        /*014e*/ 	.byte	0x0e
	.zero		1


	//   ....[14]....
        /*0150*/ 	.word	0x00002850
        /*0154*/ 	.word	0x000000ff
        /*0158*/ 	.word	0x00000000
        /*015c*/ 	.short	0x0101
        /*015e*/ 	.byte	0x08
	.zero		1


	//   ....[15]....
        /*0160*/ 	.word	0x00002e80
        /*0164*/ 	.word	0x000000ff
        /*0168*/ 	.word	0x00000000
        /*016c*/ 	.short	0x0101
        /*016e*/ 	.byte	0x06
	.zero		1


	//   ....[16]....
        /*0170*/ 	.word	0x000089a0
        /*0174*/ 	.word	0x00000012
        /*0178*/ 	.word	0x00000020
        /*017c*/ 	.short	0x010a
        /*017e*/ 	.byte	0x3f
	.zero		1


	//   ....[17]....
        /*0180*/ 	.word	0x00008d70
        /*0184*/ 	.word	0x00000006
        /*0188*/ 	.word	0x00000058
        /*018c*/ 	.short	0x0101
        /*018e*/ 	.byte	0x3f
	.zero		1


	//   ....[18]....
        /*0190*/ 	.word	0x00009460
        /*0194*/ 	.word	0x00000007
        /*0198*/ 	.word	0x00000000
        /*019c*/ 	.short	0x010a
        /*019e*/ 	.byte	0x3f
	.zero		1


	//   ....[19]....
        /*01a0*/ 	.word	0x000094e0
        /*01a4*/ 	.word	0x00000009
        /*01a8*/ 	.word	0x00000000
        /*01ac*/ 	.short	0x010a
        /*01ae*/ 	.byte	0x3f
	.zero		1


	//   ....[20]....
        /*01b0*/ 	.word	0x00009570
        /*01b4*/ 	.word	0x00000006
        /*01b8*/ 	.word	0x00000000
        /*01bc*/ 	.short	0x010a
        /*01be*/ 	.byte	0x3f
	.zero		1


	//   ....[21]....
        /*01c0*/ 	.word	0x00009600
        /*01c4*/ 	.word	0x00000003
        /*01c8*/ 	.word	0x00000000
        /*01cc*/ 	.short	0x010a
        /*01ce*/ 	.byte	0x3f
	.zero		1


	//   ....[22]....
        /*01d0*/ 	.word	0x00009670
        /*01d4*/ 	.word	0x0000000b
        /*01d8*/ 	.word	0x00000000
        /*01dc*/ 	.short	0x010a
        /*01de*/ 	.byte	0x3f
	.zero		1


	//   ....[23]....
        /*01e0*/ 	.word	0x000096d0
        /*01e4*/ 	.word	0x0000000c
        /*01e8*/ 	.word	0x00000000
        /*01ec*/ 	.short	0x010a
        /*01ee*/ 	.byte	0x3f
	.zero		1


	//   ....[24]....
        /*01f0*/ 	.word	0x000097a0
        /*01f4*/ 	.word	0x00000012
        /*01f8*/ 	.word	0x00000020
        /*01fc*/ 	.short	0x010a
        /*01fe*/ 	.byte	0x3f
	.zero		1


	//   ....[25]....
        /*0200*/ 	.word	0x00009880
        /*0204*/ 	.word	0x00000007
        /*0208*/ 	.word	0x00000000
        /*020c*/ 	.short	0x010a
        /*020e*/ 	.byte	0x3f
	.zero		1


	//   ....[26]....
        /*0210*/ 	.word	0x000098d0
        /*0214*/ 	.word	0x00000009
        /*0218*/ 	.word	0x00000000
        /*021c*/ 	.short	0x010a
        /*021e*/ 	.byte	0x3f
	.zero		1


	//   ....[27]....
        /*0220*/ 	.word	0x00009920
        /*0224*/ 	.word	0x00000006
        /*0228*/ 	.word	0x00000000
        /*022c*/ 	.short	0x010a
        /*022e*/ 	.byte	0x3f
	.zero		1


	//----- nvinfo : EIATTR_NUM_MBARRIERS
	.align		4
.L_28:
        /*0230*/ 	.byte	0x03, 0x38
        /*0232*/ 	.short	0x000a


	//----- nvinfo : EIATTR_EXIT_INSTR_OFFSETS
	.align		4
        /*0234*/ 	.byte	0x04, 0x1c
        /*0236*/ 	.short	(.L_30 - .L_29)


	//   ....[0]....
.L_29:
        /*0238*/ 	.word	0x000005d0


	//   ....[1]....
        /*023c*/ 	.word	0x00000e90


	//   ....[2]....
        /*0240*/ 	.word	0x00008010


	//   ....[3]....
        /*0244*/ 	.word	0x00008640


	//   ....[4]....
        /*0248*/ 	.word	0x00009650


	//----- nvinfo : EIATTR_MAX_THREADS
	.align		4
.L_30:
        /*024c*/ 	.byte	0x04, 0x05
        /*024e*/ 	.short	(.L_32 - .L_31)
.L_31:
        /*0250*/ 	.word	0x00000180
        /*0254*/ 	.word	0x00000001
        /*0258*/ 	.word	0x00000001


	//----- nvinfo : EIATTR_CRS_STACK_SIZE
	.align		4
.L_32:
        /*025c*/ 	.byte	0x04, 0x1e
        /*025e*/ 	.short	(.L_34 - .L_33)
.L_33:
        /*0260*/ 	.word	0x00000000


	//----- nvinfo : EIATTR_CBANK_PARAM_SIZE
	.align		4
.L_34:
        /*0264*/ 	.byte	0x03, 0x19
        /*0266*/ 	.short	0x0470


	//----- nvinfo : EIATTR_PARAM_CBANK
	.align		4
        /*0268*/ 	.byte	0x04, 0x0a
        /*026a*/ 	.short	(.L_36 - .L_35)
	.align		4
.L_35:
        /*026c*/ 	.word	index@(.nv.constant0._ZN7cutlass13device_kernelINS_4gemm6kernel13GemmUniversalIN4cute5tupleIJiiiiEEENS1_10collective13CollectiveMmaINS1_37MainloopSm90TmaGmmaWarpSpecializedFP8ILi4ENS5_IJNS4_1CILi1EEESB_SB_EEENS1_35KernelTmaWarpSpecializedCooperativeEEENS5_IJNSA_ILi256EEENSA_ILi64EEENSA_ILi128EEEEEENS_12float_e5m2_tENS5_IJlSB_lEEESJ_SK_NS4_8TiledMMAINS4_8MMA_AtomIJNS4_4SM904GMMA30MMA_64x64x32_F32E5M2E5M2_SS_TNILNSO_7ScaleInE1ELSQ_1EEEEEENS4_6LayoutINS5_IJNSA_ILi2EEESB_SB_EEENS5_IJSB_NSA_ILi0EEESW_EEEEENS5_IJNS4_10UnderscoreESZ_SZ_EEEEENS4_13SM90_TMA_LOADENS4_14ComposedLayoutINS4_7SwizzleILi3ELi4ELi3EEENS4_18smem_ptr_flag_bitsILi8EEENST_INS5_IJNSA_ILi8EEESH_EEENS5_IJSH_SB_EEEEEEEvNS4_8identityES12_S1C_vS1D_EENS_8epilogue10collective6detail29Sm90TmaWarpSpecializedAdapterINS1G_15DefaultEpilogueISJ_SK_SK_NS1F_6thread17LinearCombinationISJ_Li1EffLNS1K_9ScaleType4KindE0ELNS_15FloatRoundStyleE2ESJ_EENS1_15EpilogueDefaultEEEEEvvEEEEvNT_6ParamsE)
        /*0270*/ 	.short	0x0210
        /*0272*/ 	.short	0x0470


	//----- nvinfo : EIATTR_SW_WAR
	.align		4
.L_36:
        /*0274*/ 	.byte	0x04, 0x36
        /*0276*/ 	.short	(.L_38 - .L_37)
.L_37:
        /*0278*/ 	.word	0x00000008
.L_38:


//--------------------- .nv.callgraph             --------------------------
	.section	.nv.callgraph,"",@"SHT_CUDA_CALLGRAPH"
	.align	4
	.sectionentsize	8
	.align		4
        /*0000*/ 	.word	0x00000000
	.align		4
        /*0004*/ 	.word	0xffffffff
	.align		4
        /*0008*/ 	.word	0x00000000
	.align		4
        /*000c*/ 	.word	0xfffffffe
	.align		4
        /*0010*/ 	.word	0x00000000
	.align		4
        /*0014*/ 	.word	0xfffffffd
	.align		4
        /*0018*/ 	.word	0x00000000
	.align		4
        /*001c*/ 	.word	0xfffffffc


//--------------------- .nv.constant4             --------------------------
	.section	.nv.constant4,"a",@progbits
	.align	8
	.align		8
.nv.constant4:
        /*0000*/ 	.dword	_ZN39_INTERNAL_80cf2cc3_4_k_cu_51d493a8_46784cuda3std3__45__cpo5beginE
	.align		8
        /*0008*/ 	.dword	_ZN39_INTERNAL_80cf2cc3_4_k_cu_51d493a8_46784cuda3std3__45__cpo3endE
	.align		8
        /*0010*/ 	.dword	_ZN39_INTERNAL_80cf2cc3_4_k_cu_51d493a8_46784cuda3std3__45__cpo6cbeginE
	.align		8
        /*0018*/ 	.dword	_ZN39_INTERNAL_80cf2cc3_4_k_cu_51d493a8_46784cuda3std3__45__cpo4cendE
	.align		8
        /*0020*/ 	.dword	_ZN39_INTERNAL_80cf2cc3_4_k_cu_51d493a8_46784cuda3std3__441_GLOBAL__N__80cf2cc3_4_k_cu_51d493a8_46786ignoreE
	.align		8
        /*0028*/ 	.dword	_ZN39_INTERNAL_80cf2cc3_4_k_cu_51d493a8_46784cuda3std3__419piecewise_constructE
	.align		8
        /*0030*/ 	.dword	_ZN39_INTERNAL_80cf2cc3_4_k_cu_51d493a8_46784cuda3std3__48in_placeE
	.align		8
        /*0038*/ 	.dword	_ZN39_INTERNAL_80cf2cc3_4_k_cu_51d493a8_46784cuda3std6ranges3__45__cpo4swapE
	.align		8
        /*0040*/ 	.dword	_ZN39_INTERNAL_80cf2cc3_4_k_cu_51d493a8_46784cuda3std6ranges3__45__cpo9iter_moveE
	.align		8
        /*0048*/ 	.dword	_ZN39_INTERNAL_80cf2cc3_4_k_cu_51d493a8_46784cute7productE
	.align		8
        /*0050*/ 	.dword	_ZN39_INTERNAL_80cf2cc3_4_k_cu_51d493a8_46784cute1_E


//--------------------- .text._ZN7cutlass13device_kernelINS_4gemm6kernel13GemmUniversalIN4cute5tupleIJiiiiEEENS1_10collective13CollectiveMmaINS1_37MainloopSm90TmaGmmaWarpSpecializedFP8ILi4ENS5_IJNS4_1CILi1EEESB_SB_EEENS1_35KernelTmaWarpSpecializedCooperativeEEENS5_IJNSA_ILi256EEENSA_ILi64EEENSA_ILi128EEEEEENS_12float_e5m2_tENS5_IJlSB_lEEESJ_SK_NS4_8TiledMMAINS4_8MMA_AtomIJNS4_4SM904GMMA30MMA_64x64x32_F32E5M2E5M2_SS_TNILNSO_7ScaleInE1ELSQ_1EEEEEENS4_6LayoutINS5_IJNSA_ILi2EEESB_SB_EEENS5_IJSB_NSA_ILi0EEESW_EEEEENS5_IJNS4_10UnderscoreESZ_SZ_EEEEENS4_13SM90_TMA_LOADENS4_14ComposedLayoutINS4_7SwizzleILi3ELi4ELi3EEENS4_18smem_ptr_flag_bitsILi8EEENST_INS5_IJNSA_ILi8EEESH_EEENS5_IJSH_SB_EEEEEEEvNS4_8identityES12_S1C_vS1D_EENS_8epilogue10collective6detail29Sm90TmaWarpSpecializedAdapterINS1G_15DefaultEpilogueISJ_SK_SK_NS1F_6thread17LinearCombinationISJ_Li1EffLNS1K_9ScaleType4KindE0ELNS_15FloatRoundStyleE2ESJ_EENS1_15EpilogueDefaultEEEEEvvEEEEvNT_6ParamsE --------------------------
	.section	.text._ZN7cutlass13device_kernelINS_4gemm6kernel13GemmUniversalIN4cute5tupleIJiiiiEEENS1_10collective13CollectiveMmaINS1_37MainloopSm90TmaGmmaWarpSpecializedFP8ILi4ENS5_IJNS4_1CILi1EEESB_SB_EEENS1_35KernelTmaWarpSpecializedCooperativeEEENS5_IJNSA_ILi256EEENSA_ILi64EEENSA_ILi128EEEEEENS_12float_e5m2_tENS5_IJlSB_lEEESJ_SK_NS4_8TiledMMAINS4_8MMA_AtomIJNS4_4SM904GMMA30MMA_64x64x32_F32E5M2E5M2_SS_TNILNSO_7ScaleInE1ELSQ_1EEEEEENS4_6LayoutINS5_IJNSA_ILi2EEESB_SB_EEENS5_IJSB_NSA_ILi0EEESW_EEEEENS5_IJNS4_10UnderscoreESZ_SZ_EEEEENS4_13SM90_TMA_LOADENS4_14ComposedLayoutINS4_7SwizzleILi3ELi4ELi3EEENS4_18smem_ptr_flag_bitsILi8EEENST_INS5_IJNSA_ILi8EEESH_EEENS5_IJSH_SB_EEEEEEEvNS4_8identityES12_S1C_vS1D_EENS_8epilogue10collective6detail29Sm90TmaWarpSpecializedAdapterINS1G_15DefaultEpilogueISJ_SK_SK_NS1F_6thread17LinearCombinationISJ_Li1EffLNS1K_9ScaleType4KindE0ELNS_15FloatRoundStyleE2ESJ_EENS1_15EpilogueDefaultEEEEEvvEEEEvNT_6ParamsE,"ax",@progbits
	.align	128
.text._ZN7cutlass13device_kernelINS_4gemm6kernel13GemmUniversalIN4cute5tupleIJiiiiEEENS1_10collective13CollectiveMmaINS1_37MainloopSm90TmaGmmaWarpSpecializedFP8ILi4ENS5_IJNS4_1CILi1EEESB_SB_EEENS1_35KernelTmaWarpSpecializedCooperativeEEENS5_IJNSA_ILi256EEENSA_ILi64EEENSA_ILi128EEEEEENS_12float_e5m2_tENS5_IJlSB_lEEESJ_SK_NS4_8TiledMMAINS4_8MMA_AtomIJNS4_4SM904GMMA30MMA_64x64x32_F32E5M2E5M2_SS_TNILNSO_7ScaleInE1ELSQ_1EEEEEENS4_6LayoutINS5_IJNSA_ILi2EEESB_SB_EEENS5_IJSB_NSA_ILi0EEESW_EEEEENS5_IJNS4_10UnderscoreESZ_SZ_EEEEENS4_13SM90_TMA_LOADENS4_14ComposedLayoutINS4_7SwizzleILi3ELi4ELi3EEENS4_18smem_ptr_flag_bitsILi8EEENST_INS5_IJNSA_ILi8EEESH_EEENS5_IJSH_SB_EEEEEEEvNS4_8identityES12_S1C_vS1D_EENS_8epilogue10collective6detail29Sm90TmaWarpSpecializedAdapterINS1G_15DefaultEpilogueISJ_SK_SK_NS1F_6thread17LinearCombinationISJ_Li1EffLNS1K_9ScaleType4KindE0ELNS_15FloatRoundStyleE2ESJ_EENS1_15EpilogueDefaultEEEEEvvEEEEvNT_6ParamsE:
        .type           _ZN7cutlass13device_kernelINS_4gemm6kernel13GemmUniversalIN4cute5tupleIJiiiiEEENS1_10collective13CollectiveMmaINS1_37MainloopSm90TmaGmmaWarpSpecializedFP8ILi4ENS5_IJNS4_1CILi1EEESB_SB_EEENS1_35KernelTmaWarpSpecializedCooperativeEEENS5_IJNSA_ILi256EEENSA_ILi64EEENSA_ILi128EEEEEENS_12float_e5m2_tENS5_IJlSB_lEEESJ_SK_NS4_8TiledMMAINS4_8MMA_AtomIJNS4_4SM904GMMA30MMA_64x64x32_F32E5M2E5M2_SS_TNILNSO_7ScaleInE1ELSQ_1EEEEEENS4_6LayoutINS5_IJNSA_ILi2EEESB_SB_EEENS5_IJSB_NSA_ILi0EEESW_EEEEENS5_IJNS4_10UnderscoreESZ_SZ_EEEEENS4_13SM90_TMA_LOADENS4_14ComposedLayoutINS4_7SwizzleILi3ELi4ELi3EEENS4_18smem_ptr_flag_bitsILi8EEENST_INS5_IJNSA_ILi8EEESH_EEENS5_IJSH_SB_EEEEEEEvNS4_8identityES12_S1C_vS1D_EENS_8epilogue10collective6detail29Sm90TmaWarpSpecializedAdapterINS1G_15DefaultEpilogueISJ_SK_SK_NS1F_6thread17LinearCombinationISJ_Li1EffLNS1K_9ScaleType4KindE0ELNS_15FloatRoundStyleE2ESJ_EENS1_15EpilogueDefaultEEEEEvvEEEEvNT_6ParamsE,@function
        .size           _ZN7cutlass13device_kernelINS_4gemm6kernel13GemmUniversalIN4cute5tupleIJiiiiEEENS1_10collective13CollectiveMmaINS1_37MainloopSm90TmaGmmaWarpSpecializedFP8ILi4ENS5_IJNS4_1CILi1EEESB_SB_EEENS1_35KernelTmaWarpSpecializedCooperativeEEENS5_IJNSA_ILi256EEENSA_ILi64EEENSA_ILi128EEEEEENS_12float_e5m2_tENS5_IJlSB_lEEESJ_SK_NS4_8TiledMMAINS4_8MMA_AtomIJNS4_4SM904GMMA30MMA_64x64x32_F32E5M2E5M2_SS_TNILNSO_7ScaleInE1ELSQ_1EEEEEENS4_6LayoutINS5_IJNSA_ILi2EEESB_SB_EEENS5_IJSB_NSA_ILi0EEESW_EEEEENS5_IJNS4_10UnderscoreESZ_SZ_EEEEENS4_13SM90_TMA_LOADENS4_14ComposedLayoutINS4_7SwizzleILi3ELi4ELi3EEENS4_18smem_ptr_flag_bitsILi8EEENST_INS5_IJNSA_ILi8EEESH_EEENS5_IJSH_SB_EEEEEEEvNS4_8identityES12_S1C_vS1D_EENS_8epilogue10collective6detail29Sm90TmaWarpSpecializedAdapterINS1G_15DefaultEpilogueISJ_SK_SK_NS1F_6thread17LinearCombinationISJ_Li1EffLNS1K_9ScaleType4KindE0ELNS_15FloatRoundStyleE2ESJ_EENS1_15EpilogueDefaultEEEEEvvEEEEvNT_6ParamsE,(.L_x_201 - _ZN7cutlass13device_kernelINS_4gemm6kernel13GemmUniversalIN4cute5tupleIJiiiiEEENS1_10collective13CollectiveMmaINS1_37MainloopSm90TmaGmmaWarpSpecializedFP8ILi4ENS5_IJNS4_1CILi1EEESB_SB_EEENS1_35KernelTmaWarpSpecializedCooperativeEEENS5_IJNSA_ILi256EEENSA_ILi64EEENSA_ILi128EEEEEENS_12float_e5m2_tENS5_IJlSB_lEEESJ_SK_NS4_8TiledMMAINS4_8MMA_AtomIJNS4_4SM904GMMA30MMA_64x64x32_F32E5M2E5M2_SS_TNILNSO_7ScaleInE1ELSQ_1EEEEEENS4_6LayoutINS5_IJNSA_ILi2EEESB_SB_EEENS5_IJSB_NSA_ILi0EEESW_EEEEENS5_IJNS4_10UnderscoreESZ_SZ_EEEEENS4_13SM90_TMA_LOADENS4_14ComposedLayoutINS4_7SwizzleILi3ELi4ELi3EEENS4_18smem_ptr_flag_bitsILi8EEENST_INS5_IJNSA_ILi8EEESH_EEENS5_IJSH_SB_EEEEEEEvNS4_8identityES12_S1C_vS1D_EENS_8epilogue10collective6detail29Sm90TmaWarpSpecializedAdapterINS1G_15DefaultEpilogueISJ_SK_SK_NS1F_6thread17LinearCombinationISJ_Li1EffLNS1K_9ScaleType4KindE0ELNS_15FloatRoundStyleE2ESJ_EENS1_15EpilogueDefaultEEEEEvvEEEEvNT_6ParamsE)
        .other          _ZN7cutlass13device_kernelINS_4gemm6kernel13GemmUniversalIN4cute5tupleIJiiiiEEENS1_10collective13CollectiveMmaINS1_37MainloopSm90TmaGmmaWarpSpecializedFP8ILi4ENS5_IJNS4_1CILi1EEESB_SB_EEENS1_35KernelTmaWarpSpecializedCooperativeEEENS5_IJNSA_ILi256EEENSA_ILi64EEENSA_ILi128EEEEEENS_12float_e5m2_tENS5_IJlSB_lEEESJ_SK_NS4_8TiledMMAINS4_8MMA_AtomIJNS4_4SM904GMMA30MMA_64x64x32_F32E5M2E5M2_SS_TNILNSO_7ScaleInE1ELSQ_1EEEEEENS4_6LayoutINS5_IJNSA_ILi2EEESB_SB_EEENS5_IJSB_NSA_ILi0EEESW_EEEEENS5_IJNS4_10UnderscoreESZ_SZ_EEEEENS4_13SM90_TMA_LOADENS4_14ComposedLayoutINS4_7SwizzleILi3ELi4ELi3EEENS4_18smem_ptr_flag_bitsILi8EEENST_INS5_IJNSA_ILi8EEESH_EEENS5_IJSH_SB_EEEEEEEvNS4_8identityES12_S1C_vS1D_EENS_8epilogue10collective6detail29Sm90TmaWarpSpecializedAdapterINS1G_15DefaultEpilogueISJ_SK_SK_NS1F_6thread17LinearCombinationISJ_Li1EffLNS1K_9ScaleType4KindE0ELNS_15FloatRoundStyleE2ESJ_EENS1_15EpilogueDefaultEEEEEvvEEEEvNT_6ParamsE,@"STO_CUDA_ENTRY STV_DEFAULT"
_ZN7cutlass13device_kernelINS_4gemm6kernel13GemmUniversalIN4cute5tupleIJiiiiEEENS1_10collective13CollectiveMmaINS1_37MainloopSm90TmaGmmaWarpSpecializedFP8ILi4ENS5_IJNS4_1CILi1EEESB_SB_EEENS1_35KernelTmaWarpSpecializedCooperativeEEENS5_IJNSA_ILi256EEENSA_ILi64EEENSA_ILi128EEEEEENS_12float_e5m2_tENS5_IJlSB_lEEESJ_SK_NS4_8TiledMMAINS4_8MMA_AtomIJNS4_4SM904GMMA30MMA_64x64x32_F32E5M2E5M2_SS_TNILNSO_7ScaleInE1ELSQ_1EEEEEENS4_6LayoutINS5_IJNSA_ILi2EEESB_SB_EEENS5_IJSB_NSA_ILi0EEESW_EEEEENS5_IJNS4_10UnderscoreESZ_SZ_EEEEENS4_13SM90_TMA_LOADENS4_14ComposedLayoutINS4_7SwizzleILi3ELi4ELi3EEENS4_18smem_ptr_flag_bitsILi8EEENST_INS5_IJNSA_ILi8EEESH_EEENS5_IJSH_SB_EEEEEEEvNS4_8identityES12_S1C_vS1D_EENS_8epilogue10collective6detail29Sm90TmaWarpSpecializedAdapterINS1G_15DefaultEpilogueISJ_SK_SK_NS1F_6thread17LinearCombinationISJ_Li1EffLNS1K_9ScaleType4KindE0ELNS_15FloatRoundStyleE2ESJ_EENS1_15EpilogueDefaultEEEEEvvEEEEvNT_6ParamsE:
[----:B------:R-:W-:Y:S01]  /*0000*/  LDC R1, c[0x0][0x28] ;  /* 0x00000a00ff017b82 */ /* 0x000fe20000000800 */
[----:B------:R-:W0:Y:S01]  /*0010*/  S2R R0, SR_TID.X ;  /* 0x0000000000007919 */ /* 0x000e220000002100 */
[----:B------:R-:W-:Y:S01]  /*0020*/  ELECT P0, URZ, PT ;  /* 0x00000000003f782f */ /* 0x000fe20003800000 */
[----:B------:R-:W-:Y:S01]  /*0030*/  BSSY B0, `(.L_x_0) ;  /* 0x000000f000007945 */ /* 0x000fe20003800000 */
[--C-:B0-----:R-:W-:Y:S02]  /*0040*/  SHF.R.U32.HI R2, RZ, 0x5, R0.reuse ;  /* 0x00000005ff027819 */ /* 0x101fe40000011600 */
[----:B------:R-:W-:-:S03]  /*0050*/  SHF.R.U32.HI R3, RZ, 0x7, R0 ;  /* 0x00000007ff037819 */ /* 0x000fc60000011600 */
[----:B------:R-:W0:Y:S04]  /*0060*/  SHFL.IDX PT, R5, R2, RZ, 0x1f ;  /* 0x00001fff02057589 */ /* 0x000e2800000e0000 */
[----:B------:R1:W2:Y:S01]  /*0070*/  SHFL.IDX PT, R6, R3, RZ, 0x1f ;  /* 0x00001fff03067589 */ /* 0x0002a200000e0000 */
[----:B0-----:R-:W-:-:S13]  /*0080*/  ISETP.NE.OR P0, PT, R5, RZ, !P0 ;  /* 0x000000ff0500720c */ /* 0x001fda0004705670 */
[----:B-12---:R-:W-:Y:S05]  /*0090*/  @P0 BRA `(.L_x_1) ;  /* 0x0000000000200947 */ /* 0x006fea0003800000 */
[----:B------:R-:W-:Y:S02]  /*00a0*/  ULDC.64 UR4, c[0x0][0x198] ;  /* 0x0000660000047ab9 */ /* 0x000fe40000000a00 */
[----:B------:R-:W-:Y:S02]  /*00b0*/  UIADD3 UR6, UP0, UR4, 0xf0, URZ ;  /* 0x000000f004067890 */ /* 0x000fe4000ff1e03f */
[----:B------:R-:W-:Y:S02]  /*00c0*/  UIADD3 UR4, UP1, UR4, 0x1f0, URZ ;  /* 0x000001f004047890 */ /* 0x000fe4000ff3e03f */
[----:B------:R-:W-:Y:S02]  /*00d0*/  UIADD3.X UR7, URZ, UR5, URZ, UP0, !UPT ;  /* 0x000000053f077290 */ /* 0x000fe400087fe43f */
[----:B------:R-:W-:-:S07]  /*00e0*/  UIADD3.X UR5, URZ, UR5, URZ, UP1, !UPT ;  /* 0x000000053f057290 */ /* 0x000fce0008ffe43f */
[----:B------:R0:W-:Y:S02]  /*00f0*/  UTMACCTL.PF [UR6] ;  /* 0x00000000060079b9 */ /* 0x0001e40008040000 */
[----:B------:R0:W-:Y:S02]  /*0100*/  UTMACCTL.PF [UR4] ;  /* 0x00000000040079b9 */ /* 0x0001e40008040000 */
[----:B0-----:R-:W-:Y:S01]  /*0110*/  NOP ;  /* 0x0000000000007918 */ /* 0x001fe20000000000 */
.L_x_1:
[----:B------:R-:W-:Y:S05]  /*0120*/  BSYNC B0 ;  /* 0x0000000000007941 */ /* 0x000fea0003800000 */
.L_x_0:
[----:B------:R-:W0:Y:S02]  /*0130*/  SHFL.IDX PT, R3, R2, RZ, 0x1f ;  /* 0x00001fff02037589 */ /* 0x000e2400000e0000 */
[----:B0-----:R-:W-:-:S13]  /*0140*/  ISETP.NE.AND P0, PT, R3, RZ, PT ;  /* 0x000000ff0300720c */ /* 0x001fda0003f05270 */
[----:B------:R-:W-:Y:S05]  /*0150*/  @P0 BRA `(.L_x_2) ;  /* 0x0000000000580947 */ /* 0x000fea0003800000 */
[----:B------:R-:W0:Y:S01]  /*0160*/  S2UR UR8, SR_CgaCtaId ;  /* 0x00000000000879c3 */ /* 0x000e220000008800 */
[----:B------:R-:W-:Y:S01]  /*0170*/  UMOV UR4, 0x400 ;  /* 0x0000040000047882 */ /* 0x000fe20000000000 */
[----:B------:R-:W-:Y:S01]  /*0180*/  UMOV UR5, 0x1 ;  /* 0x0000000100057882 */ /* 0x000fe20000000000 */
[----:B------:R-:W-:Y:S01]  /*0190*/  UMOV UR6, 0x100 ;  /* 0x0000010000067882 */ /* 0x000fe20000000000 */
[----:B------:R-:W-:Y:S01]  /*01a0*/  ELECT P0, URZ, PT ;  /* 0x00000000003f782f */ /* 0x000fe20003800000 */
[----:B------:R-:W-:-:S04]  /*01b0*/  UIADD3 UR6, -UR6, 0x100000, URZ ;  /* 0x0010000006067890 */ /* 0x000fc8000fffe13f */
[----:B------:R-:W-:Y:S02]  /*01c0*/  USHF.L.U32 UR7, UR6, 0xb, URZ ;  /* 0x0000000b06077899 */ /* 0x000fe4000800063f */
[----:B------:R-:W-:Y:S02]  /*01d0*/  USHF.L.U32 UR6, UR6, 0x1, URZ ;  /* 0x0000000106067899 */ /* 0x000fe4000800063f */
[----:B0-----:R-:W-:Y:S02]  /*01e0*/  ULEA UR8, UR8, UR4, 0x18 ;  /* 0x0000000408087291 */ /* 0x001fe4000f8ec03f */
[----:B------:R-:W-:-:S04]  /*01f0*/  UIADD3 UR4, -UR5, 0x100000, URZ ;  /* 0x0010000005047890 */ /* 0x000fc8000fffe13f */
[----:B------:R-:W-:Y:S02]  /*0200*/  USHF.L.U32 UR5, UR4, 0xb, URZ ;  /* 0x0000000b04057899 */ /* 0x000fe4000800063f */
[----:B------:R-:W-:Y:S01]  /*0210*/  USHF.L.U32 UR4, UR4, 0x1, URZ ;  /* 0x0000000104047899 */ /* 0x000fe2000800063f */
[----:B------:R-:W0:Y:S11]  /*0220*/  FENCE.VIEW.ASYNC.S ;  /* 0x00000000000073c6 */ /* 0x000e360000000000 */
[----:B0-----:R0:W1:Y:S01]  /*0230*/  SYNCS.EXCH.64 URZ, [UR8], UR4 ;  /* 0x00000004083f75b2 */ /* 0x0010620008000100 */
[----:B------:R0:W2:Y:S01]  /*0240*/  SYNCS.EXCH.64 URZ, [UR8+0x20], UR6 ;  /* 0x00002006083f75b2 */ /* 0x0000a20008000100 */
[----:B------:R0:W3:Y:S01]  /*0250*/  SYNCS.EXCH.64 URZ, [UR8+0x8], UR4 ;  /* 0x00000804083f75b2 */ /* 0x0000e20008000100 */
[----:B------:R0:W4:Y:S01]  /*0260*/  SYNCS.EXCH.64 URZ, [UR8+0x28], UR6 ;  /* 0x00002806083f75b2 */ /* 0x0001220008000100 */
[----:B------:R0:W0:Y:S01]  /*0270*/  SYNCS.EXCH.64 URZ, [UR8+0x10], UR4 ;  /* 0x00001004083f75b2 */ /* 0x0000220008000100 */
[----:B------:R0:W0:Y:S01]  /*0280*/  SYNCS.EXCH.64 URZ, [UR8+0x30], UR6 ;  /* 0x00003006083f75b2 */ /* 0x0000220008000100 */
[----:B------:R0:W0:Y:S01]  /*0290*/  SYNCS.EXCH.64 URZ, [UR8+0x18], UR4 ;  /* 0x00001804083f75b2 */ /* 0x0000220008000100 */
[----:B------:R0:W0:Y:S01]  /*02a0*/  SYNCS.EXCH.64 URZ, [UR8+0x38], UR6 ;  /* 0x00003806083f75b2 */ /* 0x0000220008000100 */
[----:B------:R-:W-:Y:S01]  /*02b0*/  NOP ;  /* 0x0000000000007918 */ /* 0x000fe20000000000 */
.L_x_2:
[----:B------:R-:W5:Y:S01]  /*02c0*/  SHFL.IDX PT, R2, R2, RZ, 0x1f ;  /* 0x00001fff02027589 */ /* 0x000f6200000e0000 */
[----:B------:R-:W1:Y:S01]  /*02d0*/  LDC R3, c[0x0][0x65c] ;  /* 0x00019700ff037b82 */ /* 0x000e620000000800 */
[----:B------:R-:W-:Y:S02]  /*02e0*/  ELECT P0, URZ, PT ;  /* 0x00000000003f782f */ /* 0x000fe40003800000 */
[----:B------:R-:W-:Y:S01]  /*02f0*/  SHF.R.S32.HI R4, RZ, 0x1f, R5 ;  /* 0x0000001fff047819 */ /* 0x000fe20000011405 */
[----:B------:R-:W2:Y:S01]  /*0300*/  S2R R10, SR_CTAID.Y ;  /* 0x00000000000a7919 */ /* 0x000ea20000002600 */
[----:B0-----:R-:W-:Y:S01]  /*0310*/  UMOV UR4, 0x20 ;  /* 0x0000002000047882 */ /* 0x001fe20000000000 */
[C---:B------:R-:W-:Y:S01]  /*0320*/  ISETP.NE.AND P2, PT, R6.reuse, RZ, PT ;  /* 0x000000ff0600720c */ /* 0x040fe20003f45270 */
[----:B------:R-:W-:Y:S01]  /*0330*/  VIADD R11, R6, 0xffffffff ;  /* 0xffffffff060b7836 */ /* 0x000fe20000000000 */
[----:B------:R-:W0:Y:S01]  /*0340*/  S2R R8, SR_CTAID.X ;  /* 0x0000000000087919 */ /* 0x000e220000002500 */
[----:B------:R-:W-:Y:S01]  /*0350*/  LEA.HI R4, R4, R5, RZ, 0x2 ;  /* 0x0000000504047211 */ /* 0x000fe200078f10ff */
[----:B------:R-:W-:Y:S01]  /*0360*/  NOP ;  /* 0x0000000000007918 */ /* 0x000fe20000000000 */
[----:B------:R-:W-:Y:S01]  /*0370*/  NOP ;  /* 0x0000000000007918 */ /* 0x000fe20000000000 */
[----:B------:R-:W-:-:S02]  /*0380*/  ISETP.GE.U32.AND P1, PT, R11, 0x2, PT ;  /* 0x000000020b00780c */ /* 0x000fc40003f26070 */
[----:B------:R-:W-:-:S05]  /*0390*/  LOP3.LUT R4, R4, 0xfffffffc, RZ, 0xc0, !PT ;  /* 0xfffffffc04047812 */ /* 0x000fca00078ec0ff */
[----:B------:R-:W-:Y:S01]  /*03a0*/  IMAD.IADD R5, R5, 0x1, -R4 ;  /* 0x0000000105057824 */ /* 0x000fe200078e0a04 */
[----:B-----5:R-:W-:Y:S02]  /*03b0*/  ISETP.NE.OR P0, PT, R2, RZ, !P0 ;  /* 0x000000ff0200720c */ /* 0x020fe40004705670 */
[----:B-1----:R-:W-:-:S11]  /*03c0*/  ISETP.NE.AND P3, PT, R3, 0x1, PT ;  /* 0x000000010300780c */ /* 0x002fd60003f65270 */
[----:B------:R-:W-:Y:S01]  /*03d0*/  VOTEU.ALL UP0, P0 ;  /* 0x00000000003f7886 */ /* 0x000fe20000000000 */
[----:B------:R-:W-:Y:S01]  /*03e0*/  VOTEU.ALL UP1, P0 ;  /* 0x00000000003f7886 */ /* 0x000fe20000020000 */
[----:B------:R-:W0:Y:S01]  /*03f0*/  @P3 LDC R9, c[0x0][0x10] ;  /* 0x00000400ff093b82 */ /* 0x000e220000000800 */
[----:B--2---:R-:W-:Y:S02]  /*0400*/  @P3 IMAD.MOV.U32 R2, RZ, RZ, R10 ;  /* 0x000000ffff023224 */ /* 0x004fe400078e000a */
[----:B------:R-:W-:Y:S01]  /*0410*/  @!UP0 UMOV UR6, 0x400 ;  /* 0x0000040000068882 */ /* 0x000fe20000000000 */
[----:B------:R-:W-:-:S04]  /*0420*/  @!UP0 UIADD3 UR4, -UR4, 0x100000, URZ ;  /* 0x0010000004048890 */ /* 0x000fc8000fffe13f */
[----:B------:R-:W-:Y:S02]  /*0430*/  @!UP0 USHF.L.U32 UR5, UR4, 0xb, URZ ;  /* 0x0000000b04058899 */ /* 0x000fe4000800063f */
[----:B------:R-:W-:Y:S01]  /*0440*/  @!UP0 USHF.L.U32 UR4, UR4, 0x1, URZ ;  /* 0x0000000104048899 */ /* 0x000fe2000800063f */
[----:B------:R-:W-:Y:S02]  /*0450*/  @P3 IMAD.MOV.U32 R3, RZ, RZ, RZ ;  /* 0x000000ffff033224 */ /* 0x000fe400078e00ff */
[----:B------:R-:W-:Y:S01]  /*0460*/  @P3 IMAD.MOV.U32 R13, RZ, RZ, RZ ;  /* 0x000000ffff0d3224 */ /* 0x000fe200078e00ff */
[----:B------:R-:W1:Y:S08]  /*0470*/  @!UP0 S2UR UR7, SR_CgaCtaId ;  /* 0x00000000000789c3 */ /* 0x000e700000008800 */
[----:B------:R-:W2:Y:S01]  /*0480*/  @!P3 LDC R7, c[0x0][0xc] ;  /* 0x00000300ff07bb82 */ /* 0x000ea20000000800 */
[----:B0-----:R-:W-:-:S04]  /*0490*/  @P3 IMAD.WIDE.U32 R2, R8, R9, R2 ;  /* 0x0000000908023225 */ /* 0x001fc800078e0002 */
[----:B------:R-:W-:Y:S02]  /*04a0*/  IMAD.MOV.U32 R9, RZ, RZ, RZ ;  /* 0x000000ffff097224 */ /* 0x000fe400078e00ff */
[----:B------:R-:W-:Y:S01]  /*04b0*/  @P3 IMAD.IADD R3, R3, 0x1, R13 ;  /* 0x0000000103033824 */ /* 0x000fe200078e020d */
[----:B-1----:R-:W-:Y:S01]  /*04c0*/  @!UP0 ULEA UR6, UR7, UR6, 0x18 ;  /* 0x0000000607068291 */ /* 0x002fe2000f8ec03f */
[----:B------:R-:W-:Y:S01]  /*04d0*/  VOTEU.ALL UP0, P0 ;  /* 0x00000000003f7886 */ /* 0x000fe20000000000 */
[----:B------:R-:W-:-:S04]  /*04e0*/  ISETP.NE.AND P0, PT, R5, 0x3, PT ;  /* 0x000000030500780c */ /* 0x000fc80003f05270 */
[----:B------:R-:W-:-:S04]  /*04f0*/  ISETP.EQ.OR P0, PT, R5, RZ, !P0 ;  /* 0x000000ff0500720c */ /* 0x000fc80004702670 */
[----:B------:R-:W-:Y:S01]  /*0500*/  ISETP.EQ.AND P0, PT, R6, RZ, P0 ;  /* 0x000000ff0600720c */ /* 0x000fe20000702270 */
[----:B------:R-:W0:Y:S02]  /*0510*/  FENCE.VIEW.ASYNC.S ;  /* 0x00000000000073c6 */ /* 0x000e240000000000 */
[----:B0-----:R0:W3:Y:S01]  /*0520*/  @!UP0 SYNCS.EXCH.64 URZ, [UR6+0x50], UR4 ;  /* 0x00005004063f85b2 */ /* 0x0010e20008000100 */
[----:B--2---:R-:W-:Y:S01]  /*0530*/  @!P3 IMAD.WIDE.U32 R6, R7, R10, R8 ;  /* 0x0000000a0706b225 */ /* 0x004fe200078e0008 */
[----:B------:R-:W-:-:S03]  /*0540*/  SEL R4, RZ, 0x1, !P0 ;  /* 0x00000001ff047807 */ /* 0x000fc60004000000 */
[----:B------:R-:W-:Y:S02]  /*0550*/  @!P3 IMAD.MOV.U32 R2, RZ, RZ, R6 ;  /* 0x000000ffff02b224 */ /* 0x000fe400078e0006 */
[----:B------:R-:W-:Y:S01]  /*0560*/  @!P3 IMAD.MOV.U32 R3, RZ, RZ, R7 ;  /* 0x000000ffff03b224 */ /* 0x000fe200078e0007 */
[----:B------:R-:W-:Y:S01]  /*0570*/  SEL R4, R4, 0x2, P1 ;  /* 0x0000000204047807 */ /* 0x000fe20000800000 */
[----:B------:R0:W3:Y:S01]  /*0580*/  @!UP1 SYNCS.EXCH.64 URZ, [UR6+0x58], UR4 ;  /* 0x00005804063f95b2 */ /* 0x0000e20008000100 */
[----:B------:R-:W-:Y:S01]  /*0590*/  NOP ;  /* 0x0000000000007918 */ /* 0x000fe20000000000 */
[----:B---34-:R-:W-:Y:S06]  /*05a0*/  BAR.SYNC.DEFER_BLOCKING 0x0 ;  /* 0x0000000000007b1d */ /* 0x018fec0000010000 */
[----:B------:R-:W-:Y:S05]  /*05b0*/  @!P2 BRA `(.L_x_3) ;  /* 0x000000780098a947 */ /* 0x000fea0003800000 */
[----:B------:R-:W-:-:S13]  /*05c0*/  ISETP.GT.U32.AND P0, PT, R11, 0x1, PT ;  /* 0x000000010b00780c */ /* 0x000fda0003f04070 */
[----:B0-----:R-:W-:Y:S05]  /*05d0*/  @P0 EXIT ;  /* 0x000000000000094d */ /* 0x001fea0003800000 */
[----:B------:R-:W-:Y:S01]  /*05e0*/  ULDC.64 UR4, c[0x0][0x650] ;  /* 0x0001940000047ab9 */ /* 0x000fe20000000a00 */
[----:B------:R-:W-:Y:S01]  /*05f0*/  PRMT R12, RZ, 0x7610, R12 ;  /* 0x00007610ff0c7816 */ /* 0x000fe2000000000c */
[----:B------:R-:W-:Y:S01]  /*0600*/  IMAD.MOV.U32 R7, RZ, RZ, -0x1 ;  /* 0xffffffffff077424 */ /* 0x000fe200078e00ff */
[----:B------:R-:W-:Y:S01]  /*0610*/  ISETP.GE.U32.AND P0, PT, R2, UR4, PT ;  /* 0x0000000402007c0c */ /* 0x000fe2000bf06070 */
[----:B------:R-:W-:Y:S02]  /*0620*/  IMAD.MOV.U32 R6, RZ, RZ, -0x1 ;  /* 0xffffffffff067424 */ /* 0x000fe400078e00ff */
[----:B------:R-:W-:Y:S01]  /*0630*/  IMAD.MOV.U32 R5, RZ, RZ, -0x1 ;  /* 0xffffffffff057424 */ /* 0x000fe200078e00ff */
[----:B------:R-:W-:-:S13]  /*0640*/  ISETP.GE.U32.AND.EX P0, PT, R3, UR5, PT, P0 ;  /* 0x0000000503007c0c */ /* 0x000fda000bf06100 */
[----:B------:R-:W-:Y:S05]  /*0650*/  @P0 BRA `(.L_x_4) ;  /* 0x00000004005c0947 */ /* 0x000fea0003800000 */
[----:B------:R-:W0:Y:S01]  /*0660*/  LDC.64 R16, c[0x0][0x628] ;  /* 0x00018a00ff107b82 */ /* 0x000e220000000a00 */
[----:B------:R-:W-:Y:S02]  /*0670*/  IMAD.MOV.U32 R6, RZ, RZ, R2 ;  /* 0x000000ffff067224 */ /* 0x000fe400078e0002 */
[----:B------:R-:W-:-:S05]  /*0680*/  IMAD.MOV.U32 R7, RZ, RZ, R3 ;  /* 0x000000ffff077224 */ /* 0x000fca00078e0003 */
[----:B------:R-:W1:Y:S08]  /*0690*/  LDC R18, c[0x0][0x630] ;  /* 0x00018c00ff127b82 */ /* 0x000e700000000800 */
[----:B------:R-:W2:Y:S01]  /*06a0*/  LDC.64 R20, c[0x0][0x620] ;  /* 0x00018800ff147b82 */ /* 0x000ea20000000a00 */
[----:B0-----:R-:W-:-:S04]  /*06b0*/  ISETP.NE.U32.AND P0, PT, R16, RZ, PT ;  /* 0x000000ff1000720c */ /* 0x001fc80003f05070 */
[----:B------:R-:W-:-:S13]  /*06c0*/  ISETP.NE.AND.EX P0, PT, R17, RZ, PT, P0 ;  /* 0x000000ff1100720c */ /* 0x000fda0003f05300 */
[----:B-12---:R-:W-:Y:S05]  /*06d0*/  @!P0 BRA `(.L_x_5) ;  /* 0x0000000000288947 */ /* 0x006fea0003800000 */
[----:B------:R-:W0:Y:S02]  /*06e0*/  LDC R5, c[0x0][0x634] ;  /* 0x00018d00ff057b82 */ /* 0x000e240000000800 */
[----:B0-----:R-:W-:-:S05]  /*06f0*/  IADD3 R5, P0, R2, R5, RZ ;  /* 0x0000000502057210 */ /* 0x001fca0007f1e0ff */
[----:B------:R-:W-:-:S04]  /*0700*/  IMAD.X R11, RZ, RZ, R3, P0 ;  /* 0x000000ffff0b7224 */ /* 0x000fc800000e0603 */
[----:B------:R-:W-:-:S04]  /*0710*/  IMAD.WIDE.U32 R6, R11, R16, RZ ;  /* 0x000000100b067225 */ /* 0x000fc800078e00ff */
[----:B------:R-:W-:-:S04]  /*0720*/  IMAD.WIDE.U32 R12, P0, R5, R17, R6 ;  /* 0x00000011050c7225 */ /* 0x000fc80007800006 */
[----:B------:R-:W-:-:S04]  /*0730*/  IMAD.WIDE.U32 R6, R5, R16, RZ ;  /* 0x0000001005067225 */ /* 0x000fc800078e00ff */
[----:B------:R-:W-:Y:S01]  /*0740*/  IMAD.X R15, RZ, RZ, RZ, P0 ;  /* 0x000000ffff0f7224 */ /* 0x000fe200000e06ff */
[----:B------:R-:W-:Y:S01]  /*0750*/  IADD3 RZ, P0, R7, R12, RZ ;  /* 0x0000000c07ff7210 */ /* 0x000fe20007f1e0ff */
[----:B------:R-:W-:-:S04]  /*0760*/  IMAD.MOV.U32 R14, RZ, RZ, R13 ;  /* 0x000000ffff0e7224 */ /* 0x000fc800078e000d */
[----:B------:R-:W-:-:S08]  /*0770*/  IMAD.WIDE.U32.X R6, R11, R17, R14, P0 ;  /* 0x000000110b067225 */ /* 0x000fd000000e040e */
.L_x_5:
[--C-:B------:R-:W-:Y:S01]  /*0780*/  SHF.R.U64 R26, R6, R18, R7.reuse ;  /* 0x00000012061a7219 */ /* 0x100fe20000001207 */
[----:B------:R-:W0:Y:S01]  /*0790*/  LDC.64 R22, c[0x0][0x640] ;  /* 0x00019000ff167b82 */ /* 0x000e220000000a00 */
[----:B------:R-:W-:Y:S01]  /*07a0*/  I2FP.F32.U32 R5, R8 ;  /* 0x0000000800057245 */ /* 0x000fe20000201000 */
[----:B------:R-:W-:Y:S01]  /*07b0*/  ULDC UR4, c[0x0][0x150] ;  /* 0x0000540000047ab9 */ /* 0x000fe20000000800 */
[----:B------:R-:W-:Y:S02]  /*07c0*/  SHF.R.U32.HI R6, RZ, R18, R7 ;  /* 0x00000012ff067219 */ /* 0x000fe40000011607 */
[----:B------:R-:W-:Y:S01]  /*07d0*/  IADD3 R11, P0, RZ, -R26, RZ ;  /* 0x8000001aff0b7210 */ /* 0x000fe20007f1e0ff */
[----:B------:R-:W-:Y:S01]  /*07e0*/  FMUL R5, R5, UR4 ;  /* 0x0000000405057c20 */ /* 0x000fe20008400000 */
[----:B------:R-:W-:Y:S01]  /*07f0*/  ULDC UR4, c[0x0][0x154] ;  /* 0x0000550000047ab9 */ /* 0x000fe20000000800 */
[----:B------:R-:W1:Y:S02]  /*0800*/  LDC R14, c[0x0][0x618] ;  /* 0x00018600ff0e7b82 */ /* 0x000e640000000800 */
[----:B------:R-:W-:-:S02]  /*0810*/  IMAD.X R13, RZ, RZ, ~R6, P0 ;  /* 0x000000ffff0d7224 */ /* 0x000fc400000e0e06 */
[----:B------:R-:W2:Y:S01]  /*0820*/  F2I.U32.TRUNC.NTZ R5, R5 ;  /* 0x0000000500057305 */ /* 0x000ea2000020f000 */
[----:B------:R-:W-:-:S03]  /*0830*/  IMAD.WIDE.U32 R6, R11, R20, R2 ;  /* 0x000000140b067225 */ /* 0x000fc600078e0002 */
[----:B------:R-:W3:Y:S01]  /*0840*/  LDC R9, c[0x0][0x144] ;  /* 0x00005100ff097b82 */ /* 0x000ee20000000800 */
[----:B------:R-:W-:-:S04]  /*0850*/  IMAD R12, R13, R20, RZ ;  /* 0x000000140d0c7224 */ /* 0x000fc800078e02ff */
[----:B------:R-:W-:Y:S02]  /*0860*/  IMAD R11, R11, R21, R12 ;  /* 0x000000150b0b7224 */ /* 0x000fe400078e020c */
[----:B------:R-:W-:Y:S01]  /*0870*/  IMAD.MOV.U32 R12, RZ, RZ, 0x1 ;  /* 0x00000001ff0c7424 */ /* 0x000fe200078e00ff */
[----:B------:R-:W4:Y:S01]  /*0880*/  LDC R18, c[0x0][0x608] ;  /* 0x00018200ff127b82 */ /* 0x000f220000000800 */
[----:B------:R-:W-:Y:S01]  /*0890*/  IMAD.IADD R11, R7, 0x1, R11 ;  /* 0x00000001070b7824 */ /* 0x000fe200078e020b */
[----:B0-----:R-:W-:Y:S01]  /*08a0*/  ISETP.NE.U32.AND P0, PT, R22, RZ, PT ;  /* 0x000000ff1600720c */ /* 0x001fe20003f05070 */
[----:B--2---:R-:W-:-:S03]  /*08b0*/  IMAD.MOV R7, RZ, RZ, -R5 ;  /* 0x000000ffff077224 */ /* 0x004fc600078e0a05 */
[----:B------:R-:W-:Y:S02]  /*08c0*/  ISETP.NE.AND.EX P0, PT, R23, RZ, PT, P0 ;  /* 0x000000ff1700720c */ /* 0x000fe40003f05300 */
[----:B------:R-:W0:Y:S01]  /*08d0*/  LDC R13, c[0x0][0x658] ;  /* 0x00019600ff0d7b82 */ /* 0x000e220000000800 */
[--C-:B-1----:R-:W-:Y:S02]  /*08e0*/  SHF.R.U64 R16, R6, R14, R11.reuse ;  /* 0x0000000e06107219 */ /* 0x102fe4000000120b */
[----:B------:R-:W-:Y:S02]  /*08f0*/  I2FP.F32.U32 R6, R10 ;  /* 0x0000000a00067245 */ /* 0x000fe40000201000 */
[----:B------:R-:W-:-:S03]  /*0900*/  SHF.R.U32.HI R11, RZ, R14, R11 ;  /* 0x0000000eff0b7219 */ /* 0x000fc6000001160b */
[----:B------:R-:W1:Y:S01]  /*0910*/  LDC R17, c[0x0][0x148] ;  /* 0x00005200ff117b82 */ /* 0x000e620000000800 */
[----:B---3--:R-:W-:Y:S02]  /*0920*/  IMAD R5, R9, R7, R8 ;  /* 0x0000000709057224 */ /* 0x008fe400078e0208 */
[----:B------:R-:W-:Y:S01]  /*0930*/  FMUL R7, R6, UR4 ;  /* 0x0000000406077c20 */ /* 0x000fe20008400000 */
[----:B------:R-:W-:-:S03]  /*0940*/  IMAD.MOV.U32 R6, RZ, RZ, -0x1 ;  /* 0xffffffffff067424 */ /* 0x000fc600078e00ff */
[----:B------:R2:W3:Y:S01]  /*0950*/  F2I.U32.TRUNC.NTZ R15, R7 ;  /* 0x00000007000f7305 */ /* 0x0004e2000020f000 */
[----:B------:R-:W1:Y:S01]  /*0960*/  LDC R21, c[0x0][0x600] ;  /* 0x00018000ff157b82 */ /* 0x000e620000000800 */
[-CC-:B----4-:R-:W-:Y:S02]  /*0970*/  SHF.R.U64 R27, R16, R18.reuse, R11.reuse ;  /* 0x00000012101b7219 */ /* 0x190fe4000000120b */
[----:B------:R-:W-:-:S05]  /*0980*/  SHF.R.U32.HI R8, RZ, R18, R11 ;  /* 0x00000012ff087219 */ /* 0x000fca000001160b */
[----:B------:R-:W4:Y:S01]  /*0990*/  LDC R20, c[0x0][0x648] ;  /* 0x00019200ff147b82 */ /* 0x000f220000000800 */
[-CC-:B0-----:R-:W-:Y:S02]  /*09a0*/  SHF.R.U64 R18, R27, R13.reuse, R8.reuse ;  /* 0x0000000d1b127219 */ /* 0x181fe40000001208 */
[-C--:B------:R-:W-:Y:S02]  /*09b0*/  SHF.L.U32 R6, R6, R13.reuse, RZ ;  /* 0x0000000d06067219 */ /* 0x080fe400000006ff */
[-C--:B------:R-:W-:Y:S02]  /*09c0*/  SHF.R.U32.HI R8, RZ, R13.reuse, R8 ;  /* 0x0000000dff087219 */ /* 0x080fe40000011608 */
[----:B------:R-:W-:Y:S01]  /*09d0*/  LOP3.LUT R14, RZ, R6, RZ, 0x33, !PT ;  /* 0x00000006ff0e7212 */ /* 0x000fe200078e33ff */
[----:B------:R-:W0:Y:S01]  /*09e0*/  LDC R25, c[0x0][0x638] ;  /* 0x00018e00ff197b82 */ /* 0x000e220000000800 */
[----:B------:R-:W-:Y:S01]  /*09f0*/  SHF.L.U32 R11, R12, R13, RZ ;  /* 0x0000000d0c0b7219 */ /* 0x000fe200000006ff */
[----:B------:R-:W-:-:S02]  /*0a00*/  IMAD.MOV.U32 R6, RZ, RZ, R18 ;  /* 0x000000ffff067224 */ /* 0x000fc400078e0012 */
[----:B--2---:R-:W-:-:S04]  /*0a10*/  IMAD.MOV.U32 R7, RZ, RZ, R8 ;  /* 0x000000ffff077224 */ /* 0x004fc800078e0008 */
[----:B------:R-:W2:Y:S01]  /*0a20*/  LDC R24, c[0x0][0x610] ;  /* 0x00018400ff187b82 */ /* 0x000ea20000000800 */
[----:B---3--:R-:W-:Y:S05]  /*0a30*/  @!P0 BRA `(.L_x_6) ;  /* 0x0000000000288947 */ /* 0x008fea0003800000 */
[----:B------:R-:W3:Y:S02]  /*0a40*/  LDC R13, c[0x0][0x64c] ;  /* 0x00019300ff0d7b82 */ /* 0x000ee40000000800 */
[----:B---3--:R-:W-:-:S05]  /*0a50*/  IADD3 R13, P0, R18, R13, RZ ;  /* 0x0000000d120d7210 */ /* 0x008fca0007f1e0ff */
        /* <DEDUP_REMOVED lines=8> */
.L_x_6:
[----:B----4-:R-:W-:Y:S01]  /*0ae0*/  SHF.R.U64 R6, R6, R20, R7 ;  /* 0x0000001406067219 */ /* 0x010fe20000001207 */
[----:B-1----:R-:W-:Y:S01]  /*0af0*/  VIADD R7, R21, 0xffffffff ;  /* 0xffffffff15077836 */ /* 0x002fe20000000000 */
[----:B------:R-:W-:Y:S01]  /*0b00*/  LOP3.LUT R14, R27, R14, RZ, 0xc0, !PT ;  /* 0x0000000e1b0e7212 */ /* 0x000fe200078ec0ff */
[----:B------:R-:W-:Y:S02]  /*0b10*/  IMAD.MOV R15, RZ, RZ, -R15 ;  /* 0x000000ffff0f7224 */ /* 0x000fe400078e0a0f */
[----:B------:R-:W-:Y:S01]  /*0b20*/  IMAD.MOV R8, RZ, RZ, -R6 ;  /* 0x000000ffff087224 */ /* 0x000fe200078e0a06 */
[----:B------:R-:W-:Y:S01]  /*0b30*/  LOP3.LUT R7, R16, R7, RZ, 0xc0, !PT ;  /* 0x0000000710077212 */ /* 0x000fe200078ec0ff */
[----:B------:R-:W-:Y:S02]  /*0b40*/  IMAD R14, R11, R6, R14 ;  /* 0x000000060b0e7224 */ /* 0x000fe400078e020e */
[----:B------:R-:W-:Y:S02]  /*0b50*/  @P3 IMAD R5, R17, R15, R10 ;  /* 0x0000000f11053224 */ /* 0x000fe400078e020a */
[----:B0-----:R-:W-:-:S02]  /*0b60*/  IMAD R6, R8, R25, R18 ;  /* 0x0000001908067224 */ /* 0x001fc400078e0212 */
[----:B--2---:R-:W-:Y:S02]  /*0b70*/  IMAD R5, R14, R24, R5 ;  /* 0x000000180e057224 */ /* 0x004fe400078e0205 */
[----:B------:R-:W-:Y:S02]  /*0b80*/  IMAD R8, R6, R21, R7 ;  /* 0x0000001506087224 */ /* 0x000fe400078e0207 */
[----:B------:R-:W-:-:S03]  /*0b90*/  IMAD.MOV.U32 R12, RZ, RZ, 0x1 ;  /* 0x00000001ff0c7424 */ /* 0x000fc600078e00ff */
[----:B------:R-:W-:Y:S02]  /*0ba0*/  SEL R6, R8, R5, !P3 ;  /* 0x0000000508067207 */ /* 0x000fe40005800000 */
[----:B------:R-:W-:Y:S01]  /*0bb0*/  SEL R7, R5, R8, !P3 ;  /* 0x0000000805077207 */ /* 0x000fe20005800000 */
[----:B------:R-:W-:-:S07]  /*0bc0*/  IMAD.MOV.U32 R5, RZ, RZ, R26 ;  /* 0x000000ffff057224 */ /* 0x000fce00078e001a */
.L_x_4:
[----:B------:R-:W-:-:S08]  /*0bd0*/  NOP ;  /* 0x0000000000007918 */ /* 0x000fd00000000000 */
[----:B------:R-:W0:Y:S02]  /*0be0*/  USETMAXREG.TRY_ALLOC.CTAPOOL UP0, 0xe8 ;  /* 0x000000e8000079c8 */ /* 0x000e240008000600 */
[----:B0-----:R-:W-:-:S13]  /*0bf0*/  PLOP3.LUT P0, PT, PT, PT, UP0, 0x80, 0x0 ;  /* 0x000000000000781c */ /* 0x001fda0003f0f008 */
[----:B------:R-:W-:Y:S05]  /*0c00*/  @!P0 BRA `(.L_x_4) ;  /* 0xfffffffc00f08947 */ /* 0x000fea000383ffff */
[----:B------:R-:W-:Y:S01]  /*0c10*/  ULDC.64 UR4, c[0x0][0x598] ;  /* 0x0001660000047ab9 */ /* 0x000fe20000000a00 */
[----:B------:R-:W-:Y:S01]  /*0c20*/  ULDC.64 UR20, c[0x0][0x208] ;  /* 0x0000820000147ab9 */ /* 0x000fe20000000a00 */
[----:B------:R-:W-:-:S04]  /*0c30*/  ISETP.NE.U32.AND P0, PT, RZ, UR4, PT ;  /* 0x00000004ff007c0c */ /* 0x000fc8000bf05070 */
[----:B------:R-:W-:-:S13]  /*0c40*/  ISETP.NE.AND.EX P0, PT, RZ, UR5, PT, P0 ;  /* 0x00000005ff007c0c */ /* 0x000fda000bf05300 */
[----:B------:R-:W-:Y:S05]  /*0c50*/  @!P0 BRA `(.L_x_7) ;  /* 0x00000000001c8947 */ /* 0x000fea0003800000 */
[----:B------:R-:W0:Y:S02]  /*0c60*/  LDC.64 R8, c[0x0][0x598] ;  /* 0x00016600ff087b82 */ /* 0x000e240000000a00 */
[----:B0-----:R-:W2:Y:S02]  /*0c70*/  LDG.E.64 R8, desc[UR20][R8.64] ;  /* 0x0000001408087981 */ /* 0x001ea4000c1e1b00 */
[----:B--2---:R-:W-:-:S04]  /*0c80*/  ISETP.NE.U32.AND P0, PT, R8, RZ, PT ;  /* 0x000000ff0800720c */ /* 0x004fc80003f05070 */
[----:B------:R-:W-:-:S13]  /*0c90*/  ISETP.NE.AND.EX P0, PT, R9, RZ, PT, P0 ;  /* 0x000000ff0900720c */ /* 0x000fda0003f05300 */
[----:B------:R-:W-:Y:S05]  /*0ca0*/  @!P0 BRA `(.L_x_7) ;  /* 0x0000000000088947 */ /* 0x000fea0003800000 */
[----:B------:R0:W5:Y:S01]  /*0cb0*/  LD.E R8, desc[UR20][R8.64] ;  /* 0x0000001408087980 */ /* 0x000162000c101900 */
[----:B------:R-:W-:Y:S05]  /*0cc0*/  BRA `(.L_x_8) ;  /* 0x0000000000207947 */ /* 0x000fea0003800000 */
.L_x_7:
[----:B------:R-:W-:Y:S02]  /*0cd0*/  ULDC.64 UR4, c[0x0][0x588] ;  /* 0x0001620000047ab9 */ /* 0x000fe40000000a00 */
[----:B------:R-:W-:-:S04]  /*0ce0*/  ISETP.NE.U32.AND P0, PT, RZ, UR4, PT ;  /* 0x00000004ff007c0c */ /* 0x000fc8000bf05070 */
[----:B------:R-:W-:-:S13]  /*0cf0*/  ISETP.NE.AND.EX P0, PT, RZ, UR5, PT, P0 ;  /* 0x00000005ff007c0c */ /* 0x000fda000bf05300 */
[----:B------:R-:W-:Y:S05]  /*0d00*/  @!P0 BRA `(.L_x_9) ;  /* 0x00000000000c8947 */ /* 0x000fea0003800000 */
[----:B------:R-:W0:Y:S02]  /*0d10*/  LDC.64 R8, c[0x0][0x588] ;  /* 0x00016200ff087b82 */ /* 0x000e240000000a00 */
[----:B0-----:R1:W5:Y:S01]  /*0d20*/  LDG.E R8, desc[UR20][R8.64] ;  /* 0x0000001408087981 */ /* 0x001362000c1e1900 */
[----:B------:R-:W-:Y:S05]  /*0d30*/  BRA `(.L_x_8) ;  /* 0x0000000000047947 */ /* 0x000fea0003800000 */
.L_x_9:
[----:B------:R-:W2:Y:S02]  /*0d40*/  LDC R8, c[0x0][0x580] ;  /* 0x00016000ff087b82 */ /* 0x000ea40000000800 */
.L_x_8:
[----:B------:R-:W-:Y:S02]  /*0d50*/  ULDC.64 UR4, c[0x0][0x5a0] ;  /* 0x0001680000047ab9 */ /* 0x000fe40000000a00 */
[----:B------:R-:W-:-:S04]  /*0d60*/  ISETP.NE.U32.AND P0, PT, RZ, UR4, PT ;  /* 0x00000004ff007c0c */ /* 0x000fc8000bf05070 */
[----:B------:R-:W-:-:S13]  /*0d70*/  ISETP.NE.AND.EX P0, PT, RZ, UR5, PT, P0 ;  /* 0x00000005ff007c0c */ /* 0x000fda000bf05300 */
[----:B------:R-:W-:Y:S05]  /*0d80*/  @!P0 BRA `(.L_x_10) ;  /* 0x00000000001c8947 */ /* 0x000fea0003800000 */
[----:B------:R-:W3:Y:S02]  /*0d90*/  LDC.64 R10, c[0x0][0x5a0] ;  /* 0x00016800ff0a7b82 */ /* 0x000ee40000000a00 */
[----:B---3--:R-:W3:Y:S02]  /*0da0*/  LDG.E.64 R10, desc[UR20][R10.64] ;  /* 0x000000140a0a7981 */ /* 0x008ee4000c1e1b00 */
[----:B---3--:R-:W-:-:S04]  /*0db0*/  ISETP.NE.U32.AND P0, PT, R10, RZ, PT ;  /* 0x000000ff0a00720c */ /* 0x008fc80003f05070 */
[----:B------:R-:W-:-:S13]  /*0dc0*/  ISETP.NE.AND.EX P0, PT, R11, RZ, PT, P0 ;  /* 0x000000ff0b00720c */ /* 0x000fda0003f05300 */
[----:B------:R-:W-:Y:S05]  /*0dd0*/  @!P0 BRA `(.L_x_10) ;  /* 0x0000000000088947 */ /* 0x000fea0003800000 */
[----:B01----:R0:W5:Y:S01]  /*0de0*/  LD.E R9, desc[UR20][R10.64] ;  /* 0x000000140a097980 */ /* 0x003162000c101900 */
[----:B------:R-:W-:Y:S05]  /*0df0*/  BRA `(.L_x_11) ;  /* 0x0000000000207947 */ /* 0x000fea0003800000 */
.L_x_10:
[----:B------:R-:W-:Y:S02]  /*0e00*/  ULDC.64 UR4, c[0x0][0x590] ;  /* 0x0001640000047ab9 */ /* 0x000fe40000000a00 */
[----:B------:R-:W-:-:S04]  /*0e10*/  ISETP.NE.U32.AND P0, PT, RZ, UR4, PT ;  /* 0x00000004ff007c0c */ /* 0x000fc8000bf05070 */
[----:B------:R-:W-:-:S13]  /*0e20*/  ISETP.NE.AND.EX P0, PT, RZ, UR5, PT, P0 ;  /* 0x00000005ff007c0c */ /* 0x000fda000bf05300 */
[----:B------:R-:W-:Y:S05]  /*0e30*/  @!P0 BRA `(.L_x_12) ;  /* 0x00000000000c8947 */ /* 0x000fea0003800000 */
[----:B------:R-:W0:Y:S02]  /*0e40*/  LDC.64 R10, c[0x0][0x590] ;  /* 0x00016400ff0a7b82 */ /* 0x000e240000000a00 */
[----:B01----:R1:W5:Y:S01]  /*0e50*/  LDG.E R9, desc[UR20][R10.64] ;  /* 0x000000140a097981 */ /* 0x003362000c1e1900 */
[----:B------:R-:W-:Y:S05]  /*0e60*/  BRA `(.L_x_11) ;  /* 0x0000000000047947 */ /* 0x000fea0003800000 */
.L_x_12:
[----:B01----:R-:W3:Y:S02]  /*0e70*/  LDC R9, c[0x0][0x584] ;  /* 0x00016100ff097b82 */ /* 0x003ee40000000800 */
.L_x_11:
[----:B------:R-:W-:-:S13]  /*0e80*/  LOP3.LUT P0, RZ, R12, 0xff, RZ, 0xc0, !PT ;  /* 0x000000ff0cff7812 */ /* 0x000fda000780c0ff */
[----:B------:R-:W-:Y:S05]  /*0e90*/  @!P0 EXIT ;  /* 0x000000000000894d */ /* 0x000fea0003800000 */
[----:B------:R-:W-:Y:S01]  /*0ea0*/  ULDC UR4, c[0x0][0x28c] ;  /* 0x0000a30000047ab9 */ /* 0x000fe20000000800 */
[----:B------:R-:W-:Y:S01]  /*0eb0*/  LOP3.LUT R142, R4, 0x1, RZ, 0xfc, !PT ;  /* 0x00000001048e7812 */ /* 0x000fe200078efcff */
[----:B------:R-:W-:-:S04]  /*0ec0*/  UIADD3 UR4, UR4, 0x7f, URZ ;  /* 0x0000007f04047890 */ /* 0x000fc8000fffe03f */
[----:B------:R-:W-:-:S04]  /*0ed0*/  USHF.R.S32.HI UR5, URZ, 0x1f, UR4 ;  /* 0x0000001f3f057899 */ /* 0x000fc80008011404 */
[----:B------:R-:W-:-:S03]  /*0ee0*/  ULEA.HI UR5, UR5, UR4, URZ, 0x7 ;  /* 0x0000000405057291 */ /* 0x000fc6000f8f383f */
[----:B------:R-:W-:Y:S01]  /*0ef0*/  UMOV UR4, URZ ;  /* 0x0000003f00047c82 */ /* 0x000fe20008000000 */
[----:B------:R-:W-:-:S03]  /*0f00*/  USHF.R.S32.HI UR9, URZ, 0x7, UR5 ;  /* 0x000000073f097899 */ /* 0x000fc60008011405 */
[----:B------:R-:W-:-:S09]  /*0f10*/  UMOV UR5, URZ ;  /* 0x0000003f00057c82 */ /* 0x000fd20008000000 */
.L_x_165:
[----:B01----:R-:W-:Y:S01]  /*0f20*/  LOP3.LUT R10, R0, 0x80, RZ, 0xc0, !PT ;  /* 0x00000080000a7812 */ /* 0x003fe200078ec0ff */
[----:B------:R-:W0:Y:S01]  /*0f30*/  S2UR UR13, SR_CgaCtaId ;  /* 0x00000000000d79c3 */ /* 0x000e220000008800 */
[----:B------:R-:W-:Y:S01]  /*0f40*/  UMOV UR12, 0x400 ;  /* 0x00000400000c7882 */ /* 0x000fe20000000000 */
[----:B------:R-:W-:Y:S01]  /*0f50*/  UMOV UR6, URZ ;  /* 0x0000003f00067c82 */ /* 0x000fe20008000000 */
[----:B------:R-:W-:Y:S01]  /*0f60*/  SHF.R.U32.HI R10, RZ, 0x7, R10 ;  /* 0x00000007ff0a7819 */ /* 0x000fe2000001160a */
[----:B------:R-:W-:Y:S01]  /*0f70*/  UMOV UR7, URZ ;  /* 0x0000003f00077c82 */ /* 0x000fe20008000000 */
[----:B------:R-:W-:Y:S02]  /*0f80*/  CS2R R18, SRZ ;  /* 0x0000000000127805 */ /* 0x000fe4000001ff00 */
[----:B------:R-:W-:Y:S02]  /*0f90*/  CS2R R16, SRZ ;  /* 0x0000000000107805 */ /* 0x000fe4000001ff00 */
[----:B------:R-:W-:Y:S01]  /*0fa0*/  CS2R R20, SRZ ;  /* 0x0000000000147805 */ /* 0x000fe2000001ff00 */
[----:B------:R-:W1:Y:S01]  /*0fb0*/  LDC R11, c[0x0][0x28c] ;  /* 0x0000a300ff0b7b82 */ /* 0x000e620000000800 */
[----:B----4-:R-:W4:Y:S01]  /*0fc0*/  SHFL.IDX PT, R10, R10, RZ, 0x1f ;  /* 0x00001fff0a0a7589 */ /* 0x010f2200000e0000 */
[----:B------:R-:W-:-:S02]  /*0fd0*/  CS2R R22, SRZ ;  /* 0x0000000000167805 */ /* 0x000fc4000001ff00 */
[----:B------:R-:W-:Y:S02]  /*0fe0*/  CS2R R88, SRZ ;  /* 0x0000000000587805 */ /* 0x000fe4000001ff00 */
[----:B------:R-:W-:Y:S02]  /*0ff0*/  CS2R R90, SRZ ;  /* 0x00000000005a7805 */ /* 0x000fe4000001ff00 */
[----:B------:R-:W-:Y:S02]  /*1000*/  CS2R R92, SRZ ;  /* 0x00000000005c7805 */ /* 0x000fe4000001ff00 */
[----:B------:R-:W-:Y:S02]  /*1010*/  CS2R R96, SRZ ;  /* 0x0000000000607805 */ /* 0x000fe4000001ff00 */
[----:B------:R-:W-:Y:S02]  /*1020*/  CS2R R94, SRZ ;  /* 0x00000000005e7805 */ /* 0x000fe4000001ff00 */
        /* <DEDUP_REMOVED lines=16> */
[----:B-1----:R-:W-:Y:S02]  /*1130*/  ISETP.GE.AND P0, PT, R11, 0x1, PT ;  /* 0x000000010b00780c */ /* 0x002fe40003f06270 */
[----:B------:R-:W-:Y:S02]  /*1140*/  CS2R R130, SRZ ;  /* 0x0000000000827805 */ /* 0x000fe4000001ff00 */
[----:B----4-:R-:W-:-:S02]  /*1150*/  R2UR UR8, R10 ;  /* 0x000000000a0872ca */ /* 0x010fc400000e0000 */
[----:B------:R-:W-:Y:S02]  /*1160*/  CS2R R132, SRZ ;  /* 0x0000000000847805 */ /* 0x000fe4000001ff00 */
[----:B------:R-:W-:Y:S02]  /*1170*/  CS2R R134, SRZ ;  /* 0x0000000000867805 */ /* 0x000fe4000001ff00 */
[----:B------:R-:W-:Y:S02]  /*1180*/  CS2R R136, SRZ ;  /* 0x0000000000887805 */ /* 0x000fe4000001ff00 */
[----:B------:R-:W-:Y:S02]  /*1190*/  CS2R R138, SRZ ;  /* 0x00000000008a7805 */ /* 0x000fe4000001ff00 */
[----:B------:R-:W-:Y:S01]  /*11a0*/  CS2R R140, SRZ ;  /* 0x00000000008c7805 */ /* 0x000fe2000001ff00 */
[----:B------:R-:W-:Y:S01]  /*11b0*/  IMAD.MOV.U32 R143, RZ, RZ, RZ ;  /* 0x000000ffff8f7224 */ /* 0x000fe200078e00ff */
[----:B------:R-:W-:Y:S01]  /*11c0*/  CS2R R56, SRZ ;  /* 0x0000000000387805 */ /* 0x000fe2000001ff00 */
[----:B------:R-:W-:Y:S01]  /*11d0*/  IMAD.MOV.U32 R145, RZ, RZ, RZ ;  /* 0x000000ffff917224 */ /* 0x000fe200078e00ff */
[----:B------:R-:W-:Y:S01]  /*11e0*/  CS2R R58, SRZ ;  /* 0x00000000003a7805 */ /* 0x000fe2000001ff00 */
[----:B--23--:R-:W-:Y:S01]  /*11f0*/  IMAD.U32 R13, RZ, RZ, UR4 ;  /* 0x00000004ff0d7e24 */ /* 0x00cfe2000f8e00ff */
[----:B------:R-:W-:-:S02]  /*1200*/  CS2R R60, SRZ ;  /* 0x00000000003c7805 */ /* 0x000fc4000001ff00 */
[----:B------:R-:W-:Y:S01]  /*1210*/  CS2R R62, SRZ ;  /* 0x00000000003e7805 */ /* 0x000fe2000001ff00 */
[----:B------:R-:W-:Y:S01]  /*1220*/  ULEA.HI UR10, UR8, UR8, URZ, 0x1 ;  /* 0x00000008080a7291 */ /* 0x000fe2000f8f083f */
[----:B------:R-:W-:Y:S02]  /*1230*/  CS2R R64, SRZ ;  /* 0x0000000000407805 */ /* 0x000fe4000001ff00 */
[----:B------:R-:W-:Y:S02]  /*1240*/  CS2R R66, SRZ ;  /* 0x0000000000427805 */ /* 0x000fe4000001ff00 */
[----:B------:R-:W-:Y:S01]  /*1250*/  CS2R R68, SRZ ;  /* 0x0000000000447805 */ /* 0x000fe2000001ff00 */
[----:B------:R-:W-:Y:S01]  /*1260*/  ULOP3.LUT UR11, UR10, 0x7fffe, URZ, 0xc0, !UPT ;  /* 0x0007fffe0a0b7892 */ /* 0x000fe2000f8ec03f */
[----:B------:R-:W-:Y:S01]  /*1270*/  CS2R R70, SRZ ;  /* 0x0000000000467805 */ /* 0x000fe2000001ff00 */
[----:B0-----:R-:W-:Y:S01]  /*1280*/  ULEA UR10, UR13, UR12, 0x18 ;  /* 0x0000000c0d0a7291 */ /* 0x001fe2000f8ec03f */
[----:B------:R-:W-:Y:S01]  /*1290*/  CS2R R72, SRZ ;  /* 0x0000000000487805 */ /* 0x000fe2000001ff00 */
[----:B------:R-:W-:Y:S01]  /*12a0*/  UIADD3 UR11, UR8, -UR11, URZ ;  /* 0x8000000b080b7290 */ /* 0x000fe2000fffe03f */
[----:B------:R-:W-:Y:S01]  /*12b0*/  CS2R R74, SRZ ;  /* 0x00000000004a7805 */ /* 0x000fe2000001ff00 */
[----:B------:R-:W-:Y:S01]  /*12c0*/  UMOV UR12, UR5 ;  /* 0x00000005000c7c82 */ /* 0x000fe20008000000 */
[----:B------:R-:W-:Y:S01]  /*12d0*/  UMOV UR8, URZ ;  /* 0x0000003f00087c82 */ /* 0x000fe20008000000 */
[----:B------:R-:W-:Y:S01]  /*12e0*/  ULEA UR11, UR11, UR10, 0xd ;  /* 0x0000000a0b0b7291 */ /* 0x000fe2000f8e683f */
[----:B------:R-:W-:-:S02]  /*12f0*/  CS2R R76, SRZ ;  /* 0x00000000004c7805 */ /* 0x000fc4000001ff00 */
[----:B------:R-:W-:Y:S02]  /*1300*/  CS2R R78, SRZ ;  /* 0x00000000004e7805 */ /* 0x000fe4000001ff00 */
[----:B------:R-:W-:Y:S01]  /*1310*/  CS2R R80, SRZ ;  /* 0x0000000000507805 */ /* 0x000fe2000001ff00 */
[----:B------:R-:W-:Y:S01]  /*1320*/  UIADD3 UR11, UR11, 0x100, URZ ;  /* 0x000001000b0b7890 */ /* 0x000fe2000fffe03f */
[----:B------:R-:W-:Y:S02]  /*1330*/  CS2R R82, SRZ ;  /* 0x0000000000527805 */ /* 0x000fe4000001ff00 */
[----:B------:R-:W-:Y:S02]  /*1340*/  CS2R R84, SRZ ;  /* 0x0000000000547805 */ /* 0x000fe4000001ff00 */
[----:B------:R-:W-:Y:S01]  /*1350*/  CS2R R86, SRZ ;  /* 0x0000000000567805 */ /* 0x000fe2000001ff00 */
[----:B------:R-:W-:Y:S01]  /*1360*/  USHF.R.U32.HI UR11, URZ, 0x4, UR11 ;  /* 0x000000043f0b7899 */ /* 0x000fe2000801160b */
[----:B------:R-:W-:-:S02]  /*1370*/  CS2R R24, SRZ ;  /* 0x0000000000187805 */ /* 0x000fc4000001ff00 */
[----:B------:R-:W-:Y:S02]  /*1380*/  CS2R R26, SRZ ;  /* 0x00000000001a7805 */ /* 0x000fe4000001ff00 */
[----:B------:R-:W-:Y:S01]  /*1390*/  CS2R R28, SRZ ;  /* 0x00000000001c7805 */ /* 0x000fe2000001ff00 */
[----:B------:R-:W-:Y:S01]  /*13a0*/  ULOP3.LUT UR11, UR11, 0x3fff, URZ, 0xc0, !UPT ;  /* 0x00003fff0b0b7892 */ /* 0x000fe2000f8ec03f */
        /* <DEDUP_REMOVED lines=12> */
[----:B------:R-:W-:Y:S01]  /*1470*/  CS2R R54, SRZ ;  /* 0x0000000000367805 */ /* 0x000fe2000001ff00 */
[----:B------:R-:W-:Y:S06]  /*1480*/  @!P0 BRA `(.L_x_13) ;  /* 0x0000000800a08947 */ /* 0x000fec0003800000 */
[----:B------:R-:W-:-:S13]  /*1490*/  ISETP.NE.AND P1, PT, R142, 0x3, PT ;  /* 0x000000038e00780c */ /* 0x000fda0003f25270 */
[----:B------:R-:W-:Y:S05]  /*14a0*/  @!P1 BRA `(.L_x_14) ;  /* 0x0000000000049947 */ /* 0x000fea0003800000 */
[----:B------:R-:W-:Y:S01]  /*14b0*/  BPT.TRAP 0x1 ;  /* 0x000000040000795c */ /* 0x000fe20000300000 */
.L_x_14:
[----:B------:R-:W-:Y:S01]  /*14c0*/  ULEA UR6, UR5, UR10, 0x3 ;  /* 0x0000000a05067291 */ /* 0x000fe2000f8e183f */
[----:B------:R-:W-:-:S05]  /*14d0*/  IMAD.U32 R10, RZ, RZ, UR4 ;  /* 0x00000004ff0a7e24 */ /* 0x000fca000f8e00ff */
[----:B------:R-:W-:-:S04]  /*14e0*/  SHF.L.U32 R10, R10, 0x1f, RZ ;  /* 0x0000001f0a0a7819 */ /* 0x000fc800000006ff */
[----:B------:R0:W1:Y:S01]  /*14f0*/  SYNCS.PHASECHK.TRANS64.TRYWAIT P0, [UR6], R10 ;  /* 0x0000000aff0075a7 */ /* 0x0000620008000146 */
[----:B------:R-:W-:Y:S05]  /*1500*/  @!P1 BRA `(.L_x_15) ;  /* 0x0000000000049947 */ /* 0x000fea0003800000 */
[----:B------:R-:W-:Y:S01]  /*1510*/  BPT.TRAP 0x1 ;  /* 0x000000040000795c */ /* 0x000fe20000300000 */
.L_x_15:
[----:B-1----:R-:W-:Y:S05]  /*1520*/  @P0 BRA `(.L_x_16) ;  /* 0x0000000000080947 */ /* 0x002fea0003800000 */
[----:B------:R-:W1:Y:S02]  /*1530*/  SYNCS.PHASECHK.TRANS64.TRYWAIT P0, [UR6], R10 ;  /* 0x0000000aff0075a7 */ /* 0x000e640008000146 */
[----:B-1----:R-:W-:Y:S05]  /*1540*/  @!P0 BRA `(.L_x_17) ;  /* 0x0000008000448947 */ /* 0x002fea0003800000 */
.L_x_16:
[----:B------:R-:W-:Y:S01]  /*1550*/  UIADD3 UR6, UR10, 0x20100, URZ ;  /* 0x000201000a067890 */ /* 0x000fe2000fffe03f */
[----:B------:R-:W-:Y:S01]  /*1560*/  WARPGROUP.ARRIVE ;  /* 0x00000000000079c5 */ /* 0x000fe20000000000 */
[----:B------:R-:W-:Y:S01]  /*1570*/  ULOP3.LUT UR8, UR11, 0x10000, URZ, 0xfc, !UPT ;  /* 0x000100000b087892 */ /* 0x000fe2000f8efc3f */
[----:B------:R-:W-:Y:S01]  /*1580*/  CS2R R18, SRZ ;  /* 0x0000000000127805 */ /* 0x000fe2000001ff00 */
[----:B------:R-:W-:Y:S01]  /*1590*/  USHF.R.U32.HI UR6, URZ, 0x4, UR6 ;  /* 0x000000043f067899 */ /* 0x000fe20008011606 */
[----:B------:R-:W-:Y:S01]  /*15a0*/  CS2R R16, SRZ ;  /* 0x0000000000107805 */ /* 0x000fe2000001ff00 */
[----:B------:R-:W-:Y:S01]  /*15b0*/  ULEA UR8, UR5, UR8, 0xb ;  /* 0x0000000805087291 */ /* 0x000fe2000f8e583f */
[----:B------:R-:W-:Y:S01]  /*15c0*/  CS2R R20, SRZ ;  /* 0x0000000000147805 */ /* 0x000fe2000001ff00 */
[----:B------:R-:W-:Y:S01]  /*15d0*/  ULOP3.LUT UR6, UR6, 0x3fff, URZ, 0xc0, !UPT ;  /* 0x00003fff06067892 */ /* 0x000fe2000f8ec03f */
[----:B------:R-:W-:Y:S01]  /*15e0*/  CS2R R22, SRZ ;  /* 0x0000000000167805 */ /* 0x000fe2000001ff00 */
[----:B------:R-:W-:Y:S01]  /*15f0*/  UMOV UR13, 0x40000040 ;  /* 0x40000040000d7882 */ /* 0x000fe20000000000 */
[----:B------:R-:W-:Y:S01]  /*1600*/  UMOV UR15, 0x40000040 ;  /* 0x40000040000f7882 */ /* 0x000fe20000000000 */
[----:B------:R-:W-:Y:S01]  /*1610*/  ULOP3.LUT UR6, UR6, 0x10000, URZ, 0xfc, !UPT ;  /* 0x0001000006067892 */ /* 0x000fe2000f8efc3f */
[----:B------:R-:W-:Y:S01]  /*1620*/  CS2R R88, SRZ ;  /* 0x0000000000587805 */ /* 0x000fe2000001ff00 */
[----:B------:R-:W-:Y:S01]  /*1630*/  UMOV UR12, UR8 ;  /* 0x00000008000c7c82 */ /* 0x000fe20008000000 */
[----:B------:R-:W-:Y:S01]  /*1640*/  CS2R R90, SRZ ;  /* 0x00000000005a7805 */ /* 0x000fe2000001ff00 */
[----:B------:R-:W-:Y:S01]  /*1650*/  ULEA UR7, UR5, UR6, 0x9 ;  /* 0x0000000605077291 */ /* 0x000fe2000f8e483f */
[----:B------:R-:W-:Y:S01]  /*1660*/  CS2R R92, SRZ ;  /* 0x00000000005c7805 */ /* 0x000fe2000001ff00 */
[----:B------:R-:W-:Y:S01]  /*1670*/  UIADD3 UR6, UR8, 0x400, URZ ;  /* 0x0000040008067890 */ /* 0x000fe2000fffe03f */
[----:B------:R-:W-:-:S02]  /*1680*/  CS2R R96, SRZ ;  /* 0x0000000000607805 */ /* 0x000fc4000001ff00 */
[----:B------:R-:W-:Y:S02]  /*1690*/  CS2R R94, SRZ ;  /* 0x00000000005e7805 */ /* 0x000fe4000001ff00 */
[----:B------:R-:W-:Y:S02]  /*16a0*/  CS2R R98, SRZ ;  /* 0x0000000000627805 */ /* 0x000fe4000001ff00 */
[----:B------:R-:W-:Y:S01]  /*16b0*/  CS2R R100, SRZ ;  /* 0x0000000000647805 */ /* 0x000fe2000001ff00 */
[----:B------:R-:W-:Y:S01]  /*16c0*/  UMOV UR14, UR7 ;  /* 0x00000007000e7c82 */ /* 0x000fe20008000000 */
[----:B------:R-:W-:Y:S01]  /*16d0*/  CS2R R102, SRZ ;  /* 0x0000000000667805 */ /* 0x000fe2000001ff00 */
[----:B------:R-:W-:Y:S01]  /*16e0*/  QGMMA.64x64x32.F32.E5M2.E5M2 R56, gdesc[UR12], RZ, !UPT ;  /* 0x00e000000c3879f3 */ /* 0x000fe2000c7038ff */
[----:B------:R-:W-:Y:S01]  /*16f0*/  UMOV UR12, UR6 ;  /* 0x00000006000c7c82 */ /* 0x000fe20008000000 */
[----:B------:R-:W-:Y:S01]  /*1700*/  UMOV UR13, 0x40000040 ;  /* 0x40000040000d7882 */ /* 0x000fe20000000000 */
[----:B------:R-:W-:Y:S01]  /*1710*/  UIADD3 UR6, UR8, 0x402, URZ ;  /* 0x0000040208067890 */ /* 0x000fe2000fffe03f */
[----:B------:R-:W-:Y:S01]  /*1720*/  QGMMA.64x64x32.F32.E5M2.E5M2 R24, gdesc[UR12], RZ, !UPT ;  /* 0x00e000000c1879f3 */ /* 0x000fe2000c7038ff */
[----:B------:R-:W-:Y:S01]  /*1730*/  UIADD3 UR12, UR8, 0x2, URZ ;  /* 0x00000002080c7890 */ /* 0x000fe2000fffe03f */
[----:B------:R-:W-:Y:S01]  /*1740*/  CS2R R104, SRZ ;  /* 0x0000000000687805 */ /* 0x000fe2000001ff00 */
[----:B------:R-:W-:Y:S01]  /*1750*/  UIADD3 UR14, UR7, 0x2, URZ ;  /* 0x00000002070e7890 */ /* 0x000fe2000fffe03f */
[----:B------:R-:W-:Y:S01]  /*1760*/  CS2R R108, SRZ ;  /* 0x00000000006c7805 */ /* 0x000fe2000001ff00 */
[----:B------:R-:W-:Y:S01]  /*1770*/  UMOV UR13, 0x40000040 ;  /* 0x40000040000d7882 */ /* 0x000fe20000000000 */
[----:B------:R-:W-:Y:S01]  /*1780*/  UMOV UR15, 0x40000040 ;  /* 0x40000040000f7882 */ /* 0x000fe20000000000 */
        /* <DEDUP_REMOVED lines=16> */
[----:B------:R-:W-:Y:S01]  /*1890*/  CS2R R140, SRZ ;  /* 0x00000000008c7805 */ /* 0x000fe2000001ff00 */
[----:B------:R-:W-:Y:S02]  /*18a0*/  IMAD.MOV.U32 R143, RZ, RZ, RZ ;  /* 0x000000ffff8f7224 */ /* 0x000fe400078e00ff */
[----:B------:R-:W-:Y:S01]  /*18b0*/  IMAD.MOV.U32 R145, RZ, RZ, RZ ;  /* 0x000000ffff917224 */ /* 0x000fe200078e00ff */
[----:B------:R-:W-:Y:S01]  /*18c0*/  QGMMA.64x64x32.F32.E5M2.E5M2 R56, gdesc[UR12], R56 ;  /* 0x00e000000c3879f3 */ /* 0x000fe20008703838 */
[----:B------:R-:W-:Y:S01]  /*18d0*/  UMOV UR12, UR6 ;  /* 0x00000006000c7c82 */ /* 0x000fe20008000000 */
[----:B------:R-:W-:Y:S01]  /*18e0*/  UMOV UR13, 0x40000040 ;  /* 0x40000040000d7882 */ /* 0x000fe20000000000 */
[----:B------:R-:W-:Y:S01]  /*18f0*/  UIADD3 UR6, UR8, 0x404, URZ ;  /* 0x0000040408067890 */ /* 0x000fe2000fffe03f */
[----:B------:R-:W-:Y:S01]  /*1900*/  QGMMA.64x64x32.F32.E5M2.E5M2 R24, gdesc[UR12], R24 ;  /* 0x00e000000c1879f3 */ /* 0x000fe20008703818 */
[----:B------:R-:W-:-:S02]  /*1910*/  UIADD3 UR12, UR8, 0x4, URZ ;  /* 0x00000004080c7890 */ /* 0x000fc4000fffe03f */
[----:B------:R-:W-:Y:S01]  /*1920*/  UIADD3 UR14, UR7, 0x4, URZ ;  /* 0x00000004070e7890 */ /* 0x000fe2000fffe03f */
[----:B------:R-:W-:Y:S01]  /*1930*/  UMOV UR13, 0x40000040 ;  /* 0x40000040000d7882 */ /* 0x000fe20000000000 */
[----:B------:R-:W-:-:S07]  /*1940*/  UMOV UR15, 0x40000040 ;  /* 0x40000040000f7882 */ /* 0x000fce0000000000 */
[----:B------:R-:W-:Y:S01]  /*1950*/  QGMMA.64x64x32.F32.E5M2.E5M2 R56, gdesc[UR12], R56 ;  /* 0x00e000000c3879f3 */ /* 0x000fe20008703838 */
[----:B------:R-:W-:Y:S01]  /*1960*/  UMOV UR12, UR6 ;  /* 0x00000006000c7c82 */ /* 0x000fe20008000000 */
[----:B------:R-:W-:Y:S01]  /*1970*/  UMOV UR13, 0x40000040 ;  /* 0x40000040000d7882 */ /* 0x000fe20000000000 */
[----:B------:R-:W-:Y:S01]  /*1980*/  UMOV UR6, 0x4 ;  /* 0x0000000400067882 */ /* 0x000fe20000000000 */
[----:B------:R-:W-:Y:S01]  /*1990*/  QGMMA.64x64x32.F32.E5M2.E5M2 R24, gdesc[UR12], R24 ;  /* 0x00e000000c1879f3 */ /* 0x000fe20008703818 */
[----:B------:R-:W-:Y:S02]  /*19a0*/  UIADD3 UR14, UR7, 0x6, URZ ;  /* 0x00000006070e7890 */ /* 0x000fe4000fffe03f */
[----:B------:R-:W-:Y:S01]  /*19b0*/  UIADD3 UR12, UR8, 0x6, URZ ;  /* 0x00000006080c7890 */ /* 0x000fe2000fffe03f */
[----:B------:R-:W-:Y:S01]  /*19c0*/  ULDC UR7, c[0x0][0x50c] ;  /* 0x0001430000077ab9 */ /* 0x000fe20000000800 */
[----:B------:R-:W-:Y:S02]  /*19d0*/  UIADD3 UR8, UR8, 0x406, URZ ;  /* 0x0000040608087890 */ /* 0x000fe4000fffe03f */
[----:B------:R-:W-:Y:S01]  /*19e0*/  UISETP.NE.AND UP0, UPT, UR7, 0x4, UPT ;  /* 0x000000040700788c */ /* 0x000fe2000bf05270 */
[----:B------:R-:W-:Y:S01]  /*19f0*/  UMOV UR13, 0x40000040 ;  /* 0x40000040000d7882 */ /* 0x000fe20000000000 */
[----:B------:R-:W-:-:S02]  /*1a00*/  UMOV UR15, 0x40000040 ;  /* 0x40000040000f7882 */ /* 0x000fc40000000000 */
[----:B------:R-:W-:-:S06]  /*1a10*/  USEL UR7, URZ, 0x1, UP0 ;  /* 0x000000013f077887 */ /* 0x000fcc0008000000 */
[----:B------:R-:W-:Y:S01]  /*1a20*/  ISETP.NE.AND P0, PT, RZ, UR7, PT ;  /* 0x00000007ff007c0c */ /* 0x000fe2000bf05270 */
[----:B------:R-:W-:Y:S01]  /*1a30*/  QGMMA.64x64x32.F32.E5M2.E5M2 R56, gdesc[UR12], R56 ;  /* 0x00e000000c3879f3 */ /* 0x000fe20008703838 */
[----:B------:R-:W-:Y:S01]  /*1a40*/  UMOV UR12, UR8 ;  /* 0x00000008000c7c82 */ /* 0x000fe20008000000 */
[----:B------:R-:W-:Y:S02]  /*1a50*/  UMOV UR13, 0x40000040 ;  /* 0x40000040000d7882 */ /* 0x000fe40000000000 */
[----:B------:R-:W-:Y:S08]  /*1a60*/  QGMMA.64x64x32.F32.E5M2.E5M2 R24, gdesc[UR12], R24, gsb0 ;  /* 0x00e000000c1879f3 */ /* 0x000ff00008003818 */
[----:B------:R-:W-:Y:S05]  /*1a70*/  @!P0 BRA `(.L_x_18) ;  /* 0x0000000400088947 */ /* 0x000fea0003800000 */
[----:B------:R-:W-:Y:S02]  /*1a80*/  WARPGROUP.DEPBAR.LE gsb0, 0x0 ;  /* 0x00008000000079c5 */ /* 0x000fe40000010000 */
[----:B------:R-:W-:-:S01]  /*1a90*/  FADD R145, RZ, R56 ;  /* 0x00000038ff917221 */ /* 0x000fc20000000000 */
[----:B------:R-:W-:Y:S01]  /*1aa0*/  FADD R140, RZ, R57 ;  /* 0x00000039ff8c7221 */ /* 0x000fe20000000000 */
        /* <DEDUP_REMOVED lines=62> */
[----:B------:R-:W-:-:S06]  /*1e90*/  UMOV UR6, URZ ;  /* 0x0000003f00067c82 */ /* 0x000fcc0008000000 */
.L_x_18:
[----:B------:R-:W-:-:S04]  /*1ea0*/  UIADD3 UR12, UR5, 0x1, URZ ;  /* 0x00000001050c7890 */ /* 0x000fc8000fffe03f */
[----:B------:R-:W-:-:S04]  /*1eb0*/  UISETP.NE.AND UP0, UPT, UR12, 0x4, UPT ;  /* 0x000000040c00788c */ /* 0x000fc8000bf05270 */
[----:B------:R-:W-:Y:S02]  /*1ec0*/  USEL UR8, URZ, 0x1, UP0 ;  /* 0x000000013f087887 */ /* 0x000fe40008000000 */
[----:B------:R-:W-:Y:S02]  /*1ed0*/  USEL UR12, UR12, URZ, UP0 ;  /* 0x0000003f0c0c7287 */ /* 0x000fe40008000000 */
[----:B------:R-:W-:-:S06]  /*1ee0*/  ULOP3.LUT UR8, UR4, UR8, URZ, 0x3c, !UPT ;  /* 0x0000000804087292 */ /* 0x000fcc000f8e3c3f */
[----:B------:R-:W-:Y:S01]  /*1ef0*/  IMAD.U32 R13, RZ, RZ, UR8 ;  /* 0x00000008ff0d7e24 */ /* 0x000fe2000f8e00ff */
[----:B------:R-:W-:-:S06]  /*1f00*/  UMOV UR8, 0x1 ;  /* 0x0000000100087882 */ /* 0x000fcc0000000000 */
.L_x_13:
[----:B------:R-:W-:-:S04]  /*1f10*/  UISETP.LT.AND UP0, UPT, UR9, 0x1, UPT ;  /* 0x000000010900788c */ /* 0x000fc8000bf01270 */
[----:B------:R-:W-:-:S04]  /*1f20*/  USEL UR13, UR9, 0x1, UP0 ;  /* 0x00000001090d7887 */ /* 0x000fc80008000000 */
[----:B------:R-:W-:-:S04]  /*1f30*/  UIADD3 UR13, UR9, -UR13, URZ ;  /* 0x8000000d090d7290 */ /* 0x000fc8000fffe03f */
[----:B------:R-:W-:-:S06]  /*1f40*/  UISETP.GE.AND UP0, UPT, UR13, 0x1, UPT ;  /* 0x000000010d00788c */ /* 0x000fcc000bf06270 */
[----:B------:R-:W-:-:S13]  /*1f50*/  PLOP3.LUT P0, PT, PT, PT, UP0, 0x80, 0x0 ;  /* 0x000000000000781c */ /* 0x000fda0003f0f008 */
[----:B------:R-:W-:Y:S05]  /*1f60*/  @!P0 BRA `(.L_x_19) ;  /* 0x0000000800748947 */ /* 0x000fea0003800000 */
[----:B01----:R-:W-:Y:S01]  /*1f70*/  IMAD.U32 R10, RZ, RZ, UR13 ;  /* 0x0000000dff0a7e24 */ /* 0x003fe2000f8e00ff */
[----:B------:R-:W-:Y:S01]  /*1f80*/  UMOV UR13, UR5 ;  /* 0x00000005000d7c82 */ /* 0x000fe20008000000 */
[----:B------:R-:W-:-:S05]  /*1f90*/  ULDC UR15, c[0x0][0x50c] ;  /* 0x00014300000f7ab9 */ /* 0x000fca0000000800 */
.L_x_27:
[----:B------:R-:W-:-:S13]  /*1fa0*/  ISETP.NE.AND P1, PT, R142, 0x3, PT ;  /* 0x000000038e00780c */ /* 0x000fda0003f25270 */
[----:B01----:R-:W-:Y:S05]  /*1fb0*/  @!P1 BRA `(.L_x_20) ;  /* 0x0000000000049947 */ /* 0x003fea0003800000 */
[----:B------:R-:W-:Y:S01]  /*1fc0*/  BPT.TRAP 0x1 ;  /* 0x000000040000795c */ /* 0x000fe20000300000 */
.L_x_20:
[----:B------:R-:W0:Y:S01]  /*1fd0*/  S2UR UR14, SR_CgaCtaId ;  /* 0x00000000000e79c3 */ /* 0x000e220000008800 */
[----:B------:R-:W-:Y:S01]  /*1fe0*/  UMOV UR10, 0x400 ;  /* 0x00000400000a7882 */ /* 0x000fe20000000000 */
[----:B------:R-:W-:Y:S01]  /*1ff0*/  SHF.L.U32 R11, R13, 0x1f, RZ ;  /* 0x0000001f0d0b7819 */ /* 0x000fe200000006ff */
[----:B0-----:R-:W-:-:S04]  /*2000*/  ULEA UR10, UR14, UR10, 0x18 ;  /* 0x0000000a0e0a7291 */ /* 0x001fc8000f8ec03f */
[----:B------:R-:W-:-:S09]  /*2010*/  ULEA UR14, UR12, UR10, 0x3 ;  /* 0x0000000a0c0e7291 */ /* 0x000fd2000f8e183f */
[----:B------:R0:W1:Y:S01]  /*2020*/  SYNCS.PHASECHK.TRANS64.TRYWAIT P0, [UR14], R11 ;  /* 0x0000000bff0075a7 */ /* 0x000062000800014e */
[----:B------:R-:W-:Y:S05]  /*2030*/  @!P1 BRA `(.L_x_21) ;  /* 0x0000000000049947 */ /* 0x000fea0003800000 */
[----:B------:R-:W-:Y:S01]  /*2040*/  BPT.TRAP 0x1 ;  /* 0x000000040000795c */ /* 0x000fe20000300000 */
.L_x_21:
[----:B-1----:R-:W-:Y:S05]  /*2050*/  @P0 BRA `(.L_x_22) ;  /* 0x0000000000080947 */ /* 0x002fea0003800000 */
[----:B------:R-:W1:Y:S02]  /*2060*/  SYNCS.PHASECHK.TRANS64.TRYWAIT P0, [UR14], R11 ;  /* 0x0000000bff0075a7 */ /* 0x000e64000800014e */
[----:B-1----:R-:W-:Y:S05]  /*2070*/  @!P0 BRA `(.L_x_23) ;  /* 0x0000007400908947 */ /* 0x002fea0003800000 */
.L_x_22:
[----:B------:R-:W-:Y:S01]  /*2080*/  UIADD3 UR14, UR10, 0x20100, URZ ;  /* 0x000201000a0e7890 */ /* 0x000fe2000fffe03f */
[----:B------:R-:W-:Y:S01]  /*2090*/  WARPGROUP.ARRIVE ;  /* 0x00000000000079c5 */ /* 0x000fe20000000000 */
[----:B------:R-:W-:Y:S02]  /*20a0*/  UISETP.NE.AND UP0, UPT, UR7, URZ, UPT ;  /* 0x0000003f0700728c */ /* 0x000fe4000bf05270 */
[----:B------:R-:W-:Y:S02]  /*20b0*/  USHF.R.U32.HI UR14, URZ, 0x4, UR14 ;  /* 0x000000043f0e7899 */ /* 0x000fe4000801160e */
[----:B------:R-:W-:Y:S02]  /*20c0*/  USEL UR8, UR8, URZ, !UP0 ;  /* 0x0000003f08087287 */ /* 0x000fe4000c000000 */
[----:B------:R-:W-:Y:S02]  /*20d0*/  ULOP3.LUT UR14, UR14, 0x3fff, URZ, 0xc0, !UPT ;  /* 0x00003fff0e0e7892 */ /* 0x000fe4000f8ec03f */
[----:B------:R-:W-:-:S02]  /*20e0*/  ULOP3.LUT UR7, UR11, 0x10000, URZ, 0xfc, !UPT ;  /* 0x000100000b077892 */ /* 0x000fc4000f8efc3f */
[----:B------:R-:W-:Y:S02]  /*20f0*/  ULOP3.LUT UR14, UR14, 0x10000, URZ, 0xfc, !UPT ;  /* 0x000100000e0e7892 */ /* 0x000fe4000f8efc3f */
[----:B------:R-:W-:Y:S02]  /*2100*/  UISETP.NE.U32.AND UP0, UPT, UR8, URZ, UPT ;  /* 0x0000003f0800728c */ /* 0x000fe4000bf05070 */
[----:B------:R-:W-:Y:S02]  /*2110*/  ULEA UR8, UR12, UR7, 0xb ;  /* 0x000000070c087291 */ /* 0x000fe4000f8e583f */
[----:B------:R-:W-:Y:S02]  /*2120*/  ULEA UR7, UR12, UR14, 0x9 ;  /* 0x0000000e0c077291 */ /* 0x000fe4000f8e483f */
[----:B------:R-:W-:Y:S01]  /*2130*/  UIADD3 UR14, UR8, 0x400, URZ ;  /* 0x00000400080e7890 */ /* 0x000fe2000fffe03f */
[----:B------:R-:W-:Y:S02]  /*2140*/  UMOV UR17, 0x40000040 ;  /* 0x4000004000117882 */ /* 0x000fe40000000000 */
[----:B------:R-:W-:Y:S01]  /*2150*/  UMOV UR16, UR8 ;  /* 0x0000000800107c82 */ /* 0x000fe20008000000 */
[----:B------:R-:W-:Y:S01]  /*2160*/  UMOV UR19, 0x40000040 ;  /* 0x4000004000137882 */ /* 0x000fe20000000000 */
[----:B------:R-:W-:Y:S01]  /*2170*/  UMOV UR18, UR7 ;  /* 0x0000000700127c82 */ /* 0x000fe20008000000 */
[----:B------:R-:W-:Y:S01]  /*2180*/  UIADD3 UR6, UR6, 0x4, URZ ;  /* 0x0000000406067890 */ /* 0x000fe2000fffe03f */
[----:B------:R-:W-:Y:S01]  /*2190*/  QGMMA.64x64x32.F32.E5M2.E5M2 R56, gdesc[UR16], R56, UP0 ;  /* 0x00e00000103879f3 */ /* 0x000fe2000bf03838 */
[----:B------:R-:W-:Y:S01]  /*21a0*/  UMOV UR16, UR14 ;  /* 0x0000000e00107c82 */ /* 0x000fe20008000000 */
[----:B------:R-:W-:Y:S01]  /*21b0*/  UMOV UR17, 0x40000040 ;  /* 0x4000004000117882 */ /* 0x000fe20000000000 */
[----:B------:R-:W-:Y:S01]  /*21c0*/  UIADD3 UR14, UR8, 0x402, URZ ;  /* 0x00000402080e7890 */ /* 0x000fe2000fffe03f */
[----:B------:R-:W-:Y:S01]  /*21d0*/  QGMMA.64x64x32.F32.E5M2.E5M2 R24, gdesc[UR16], R24, UP0 ;  /* 0x00e00000101879f3 */ /* 0x000fe2000bf03818 */
[----:B------:R-:W-:-:S02]  /*21e0*/  UIADD3 UR16, UR8, 0x2, URZ ;  /* 0x0000000208107890 */ /* 0x000fc4000fffe03f */
[----:B------:R-:W-:Y:S01]  /*21f0*/  UIADD3 UR18, UR7, 0x2, URZ ;  /* 0x0000000207127890 */ /* 0x000fe2000fffe03f */
[----:B------:R-:W-:Y:S01]  /*2200*/  UMOV UR17, 0x40000040 ;  /* 0x4000004000117882 */ /* 0x000fe20000000000 */
[----:B------:R-:W-:Y:S01]  /*2210*/  UMOV UR19, 0x40000040 ;  /* 0x4000004000137882 */ /* 0x000fe20000000000 */
[----:B------:R-:W-:-:S06]  /*2220*/  UISETP.NE.AND UP0, UPT, UR6, UR15, UPT ;  /* 0x0000000f0600728c */ /* 0x000fcc000bf05270 */
[----:B------:R-:W-:Y:S01]  /*2230*/  QGMMA.64x64x32.F32.E5M2.E5M2 R56, gdesc[UR16], R56 ;  /* 0x00e00000103879f3 */ /* 0x000fe20008703838 */
[----:B------:R-:W-:Y:S01]  /*2240*/  UMOV UR16, UR14 ;  /* 0x0000000e00107c82 */ /* 0x000fe20008000000 */
[----:B------:R-:W-:Y:S01]  /*2250*/  UMOV UR17, 0x40000040 ;  /* 0x4000004000117882 */ /* 0x000fe20000000000 */
[----:B------:R-:W-:Y:S01]  /*2260*/  UIADD3 UR14, UR8, 0x404, URZ ;  /* 0x00000404080e7890 */ /* 0x000fe2000fffe03f */
[----:B------:R-:W-:Y:S01]  /*2270*/  QGMMA.64x64x32.F32.E5M2.E5M2 R24, gdesc[UR16], R24 ;  /* 0x00e00000101879f3 */ /* 0x000fe20008703818 */
[----:B------:R-:W-:Y:S02]  /*2280*/  UIADD3 UR16, UR8, 0x4, URZ ;  /* 0x0000000408107890 */ /* 0x000fe4000fffe03f */
[----:B------:R-:W-:Y:S01]  /*2290*/  UIADD3 UR18, UR7, 0x4, URZ ;  /* 0x0000000407127890 */ /* 0x000fe2000fffe03f */
[----:B------:R-:W-:Y:S01]  /*22a0*/  UMOV UR17, 0x40000040 ;  /* 0x4000004000117882 */ /* 0x000fe20000000000 */
[----:B------:R-:W-:-:S07]  /*22b0*/  UMOV UR19, 0x40000040 ;  /* 0x4000004000137882 */ /* 0x000fce0000000000 */
[----:B------:R-:W-:Y:S01]  /*22c0*/  QGMMA.64x64x32.F32.E5M2.E5M2 R56, gdesc[UR16], R56 ;  /* 0x00e00000103879f3 */ /* 0x000fe20008703838 */
[----:B------:R-:W-:Y:S01]  /*22d0*/  UMOV UR16, UR14 ;  /* 0x0000000e00107c82 */ /* 0x000fe20008000000 */
[----:B------:R-:W-:Y:S02]  /*22e0*/  UMOV UR17, 0x40000040 ;  /* 0x4000004000117882 */ /* 0x000fe40000000000 */
[----:B------:R-:W-:Y:S01]  /*22f0*/  QGMMA.64x64x32.F32.E5M2.E5M2 R24, gdesc[UR16], R24 ;  /* 0x00e00000101879f3 */ /* 0x000fe20008703818 */
[----:B------:R-:W-:Y:S02]  /*2300*/  UIADD3 UR16, UR8, 0x6, URZ ;  /* 0x0000000608107890 */ /* 0x000fe4000fffe03f */
[----:B------:R-:W-:Y:S02]  /*2310*/  UIADD3 UR18, UR7, 0x6, URZ ;  /* 0x0000000607127890 */ /* 0x000fe4000fffe03f */
[----:B------:R-:W-:Y:S01]  /*2320*/  UIADD3 UR8, UR8, 0x406, URZ ;  /* 0x0000040608087890 */ /* 0x000fe2000fffe03f */
[----:B------:R-:W-:Y:S01]  /*2330*/  UMOV UR17, 0x40000040 ;  /* 0x4000004000117882 */ /* 0x000fe20000000000 */
[----:B------:R-:W-:Y:S01]  /*2340*/  UMOV UR19, 0x40000040 ;  /* 0x4000004000137882 */ /* 0x000fe20000000000 */
[----:B------:R-:W-:-:S06]  /*2350*/  USEL UR7, URZ, 0x1, UP0 ;  /* 0x000000013f077887 */ /* 0x000fcc0008000000 */
[----:B------:R-:W-:Y:S01]  /*2360*/  ISETP.NE.AND P0, PT, RZ, UR7, PT ;  /* 0x00000007ff007c0c */ /* 0x000fe2000bf05270 */
[----:B------:R-:W-:Y:S01]  /*2370*/  QGMMA.64x64x32.F32.E5M2.E5M2 R56, gdesc[UR16], R56 ;  /* 0x00e00000103879f3 */ /* 0x000fe20008703838 */
[----:B------:R-:W-:Y:S01]  /*2380*/  UMOV UR16, UR8 ;  /* 0x0000000800107c82 */ /* 0x000fe20008000000 */
[----:B------:R-:W-:Y:S02]  /*2390*/  UMOV UR17, 0x40000040 ;  /* 0x4000004000117882 */ /* 0x000fe40000000000 */
[----:B------:R-:W-:Y:S03]  /*23a0*/  QGMMA.64x64x32.F32.E5M2.E5M2 R24, gdesc[UR16], R24, gsb0 ;  /* 0x00e00000101879f3 */ /* 0x000fe60008003818 */
[----:B------:R-:W-:-:S05]  /*23b0*/  WARPGROUP.DEPBAR.LE gsb0, 0x1 ;  /* 0x00008000000079c5 */ /* 0x000fca0000010100 */
[----:B------:R-:W-:Y:S05]  /*23c0*/  @!P0 BRA `(.L_x_24) ;  /* 0x0000000400088947 */ /* 0x000fea0003800000 */
[----:B------:R-:W-:Y:S02]  /*23d0*/  WARPGROUP.DEPBAR.LE gsb0, 0x0 ;  /* 0x00008000000079c5 */ /* 0x000fe40000010000 */
[----:B------:R-:W-:-:S01]  /*23e0*/  FADD R145, R56, R145 ;  /* 0x0000009138917221 */ /* 0x000fc20000000000 */
[----:B------:R-:W-:Y:S01]  /*23f0*/  FADD R140, R57, R140 ;  /* 0x0000008c398c7221 */ /* 0x000fe20000000000 */
        /* <DEDUP_REMOVED lines=62> */
[----:B------:R-:W-:-:S06]  /*27e0*/  UMOV UR6, URZ ;  /* 0x0000003f00067c82 */ /* 0x000fcc0008000000 */
.L_x_24:
[----:B------:R-:W-:Y:S05]  /*27f0*/  @!P1 BRA `(.L_x_25) ;  /* 0x0000000000049947 */ /* 0x000fea0003800000 */
[----:B------:R-:W-:Y:S01]  /*2800*/  BPT.TRAP 0x1 ;  /* 0x000000040000795c */ /* 0x000fe20000300000 */
.L_x_25:
[----:B------:R-:W-:Y:S01]  /*2810*/  ULEA UR8, UR13, UR10, 0x3 ;  /* 0x0000000a0d087291 */ /* 0x000fe2000f8e183f */
[----:B------:R-:W-:-:S03]  /*2820*/  ISETP.GT.U32.AND P0, PT, R4, 0x1, PT ;  /* 0x000000010400780c */ /* 0x000fc60003f04070 */
[----:B------:R-:W-:-:S04]  /*2830*/  UIADD3 UR8, UR8, 0x20, URZ ;  /* 0x0000002008087890 */ /* 0x000fc8000fffe03f */
[----:B------:R-:W-:-:S09]  /*2840*/  UPRMT UR8, URZ, 0x654, UR8 ;  /* 0x000006543f087896 */ /* 0x000fd20008000008 */
[----:B------:R-:W-:Y:S01]  /*2850*/  SYNCS.ARRIVE.TRANS64.RED.A1T0 RZ, [UR8], RZ ;  /* 0x000000ffffff79a7 */ /* 0x000fe20008100408 */
[----:B------:R-:W-:Y:S05]  /*2860*/  @P0 BRA `(.L_x_26) ;  /* 0x0000000000040947 */ /* 0x000fea0003800000 */
[----:B------:R-:W-:Y:S01]  /*2870*/  BPT.TRAP 0x1 ;  /* 0x000000040000795c */ /* 0x000fe20000300000 */
.L_x_26:
[----:B------:R-:W-:Y:S01]  /*2880*/  UIADD3 UR12, UR12, 0x1, URZ ;  /* 0x000000010c0c7890 */ /* 0x000fe2000fffe03f */
[C---:B------:R-:W-:Y:S01]  /*2890*/  ISETP.GT.AND P0, PT, R10.reuse, 0x1, PT ;  /* 0x000000010a00780c */ /* 0x040fe20003f04270 */
[----:B------:R-:W-:Y:S01]  /*28a0*/  UIADD3 UR13, UR13, 0x1, URZ ;  /* 0x000000010d0d7890 */ /* 0x000fe2000fffe03f */
[----:B------:R-:W-:Y:S01]  /*28b0*/  VIADD R10, R10, 0xffffffff ;  /* 0xffffffff0a0a7836 */ /* 0x000fe20000000000 */
[----:B------:R-:W-:Y:S02]  /*28c0*/  UISETP.NE.AND UP0, UPT, UR12, 0x4, UPT ;  /* 0x000000040c00788c */ /* 0x000fe4000bf05270 */
[----:B------:R-:W-:Y:S02]  /*28d0*/  UISETP.NE.AND UP1, UPT, UR13, 0x4, UPT ;  /* 0x000000040d00788c */ /* 0x000fe4000bf25270 */
[----:B------:R-:W-:Y:S02]  /*28e0*/  USEL UR8, URZ, 0x1, UP0 ;  /* 0x000000013f087887 */ /* 0x000fe40008000000 */
[----:B------:R-:W-:-:S02]  /*28f0*/  USEL UR12, UR12, URZ, UP0 ;  /* 0x0000003f0c0c7287 */ /* 0x000fc40008000000 */
[----:B------:R-:W-:Y:S02]  /*2900*/  USEL UR13, UR13, URZ, UP1 ;  /* 0x0000003f0d0d7287 */ /* 0x000fe40008800000 */
[----:B------:R-:W-:Y:S01]  /*2910*/  LOP3.LUT R13, R13, UR8, RZ, 0x3c, !PT ;  /* 0x000000080d0d7c12 */ /* 0x000fe2000f8e3cff */
[----:B------:R-:W-:Y:S01]  /*2920*/  UMOV UR8, 0x1 ;  /* 0x0000000100087882 */ /* 0x000fe20000000000 */
[----:B------:R-:W-:Y:S08]  /*2930*/  @P0 BRA `(.L_x_27) ;  /* 0xfffffff400980947 */ /* 0x000ff0000383ffff */
.L_x_19:
[----:B------:R-:W-:Y:S01]  /*2940*/  UISETP.NE.AND UP0, UPT, UR6, URZ, UPT ;  /* 0x0000003f0600728c */ /* 0x000fe2000bf05270 */
[----:B01----:R-:W0:Y:S03]  /*2950*/  LDC R10, c[0x0][0x28c] ;  /* 0x0000a300ff0a7b82 */ /* 0x003e260000000800 */
[----:B------:R-:W-:-:S06]  /*2960*/  USEL UR6, URZ, 0x1, !UP0 ;  /* 0x000000013f067887 */ /* 0x000fcc000c000000 */
[----:B------:R-:W-:Y:S02]  /*2970*/  ISETP.NE.AND P0, PT, RZ, UR6, PT ;  /* 0x00000006ff007c0c */ /* 0x000fe4000bf05270 */
[----:B0-----:R-:W-:-:S11]  /*2980*/  ISETP.GE.AND P1, PT, R10, 0x1, PT ;  /* 0x000000010a00780c */ /* 0x001fd60003f26270 */
[----:B------:R-:W-:Y:S05]  /*2990*/  @!P0 BRA `(.L_x_28) ;  /* 0x0000000400048947 */ /* 0x000fea0003800000 */
[----:B------:R-:W-:Y:S02]  /*29a0*/  WARPGROUP.DEPBAR.LE gsb0, 0x0 ;  /* 0x00008000000079c5 */ /* 0x000fe40000010000 */
[----:B------:R-:W-:Y:S01]  /*29b0*/  FADD R145, R56, R145 ;  /* 0x0000009138917221 */ /* 0x000fe20000000000 */
        /* <DEDUP_REMOVED lines=62> */
[----:B------:R-:W-:-:S07]  /*2da0*/  FADD R18, R18, R55 ;  /* 0x0000003712127221 */ /* 0x000fce0000000000 */
.L_x_28:
[----:B------:R-:W-:Y:S02]  /*2db0*/  WARPGROUP.DEPBAR.LE gsb0, 0x0 ;  /* 0x00008000000079c5 */ /* 0x000fe40000010000 */
[----:B------:R-:W-:Y:S05]  /*2dc0*/  @!P1 BRA `(.L_x_29) ;  /* 0x0000000000389947 */ /* 0x000fea0003800000 */
[----:B------:R-:W-:-:S13]  /*2dd0*/  ISETP.NE.AND P0, PT, R142, 0x3, PT ;  /* 0x000000038e00780c */ /* 0x000fda0003f05270 */
[----:B------:R-:W-:Y:S05]  /*2de0*/  @!P0 BRA `(.L_x_30) ;  /* 0x0000000000048947 */ /* 0x000fea0003800000 */
[----:B------:R-:W-:Y:S01]  /*2df0*/  BPT.TRAP 0x1 ;  /* 0x000000040000795c */ /* 0x000fe20000300000 */
.L_x_30:
[----:B------:R-:W-:Y:S01]  /*2e00*/  UISETP.LT.AND UP0, UPT, UR9, 0x1, UPT ;  /* 0x000000010900788c */ /* 0x000fe2000bf01270 */
[----:B------:R-:W-:-:S03]  /*2e10*/  ISETP.GT.U32.AND P0, PT, R4, 0x1, PT ;  /* 0x000000010400780c */ /* 0x000fc60003f04070 */
[----:B------:R-:W-:-:S04]  /*2e20*/  USEL UR6, UR9, 0x1, UP0 ;  /* 0x0000000109067887 */ /* 0x000fc80008000000 */
[----:B------:R-:W-:-:S04]  /*2e30*/  UIADD3 UR6, UR5, UR9, -UR6 ;  /* 0x0000000905067290 */ /* 0x000fc8000fffe806 */
[----:B------:R-:W-:-:S04]  /*2e40*/  USHF.L.U32 UR6, UR6, 0x3, URZ ;  /* 0x0000000306067899 */ /* 0x000fc8000800063f */
[----:B------:R-:W-:-:S04]  /*2e50*/  ULOP3.LUT UR6, UR6, 0x18, URZ, 0xc0, !UPT ;  /* 0x0000001806067892 */ /* 0x000fc8000f8ec03f */
[----:B------:R-:W-:-:S04]  /*2e60*/  UIADD3 UR6, UR10, 0x20, UR6 ;  /* 0x000000200a067890 */ /* 0x000fc8000fffe006 */
[----:B------:R-:W-:-:S09]  /*2e70*/  UPRMT UR6, URZ, 0x654, UR6 ;  /* 0x000006543f067896 */ /* 0x000fd20008000006 */
[----:B------:R-:W-:Y:S01]  /*2e80*/  SYNCS.ARRIVE.TRANS64.RED.A1T0 RZ, [UR6], RZ ;  /* 0x000000ffffff79a7 */ /* 0x000fe20008100406 */
[----:B------:R-:W-:Y:S05]  /*2e90*/  @P0 BRA `(.L_x_29) ;  /* 0x0000000000040947 */ /* 0x000fea0003800000 */
[----:B------:R-:W-:Y:S01]  /*2ea0*/  BPT.TRAP 0x1 ;  /* 0x000000040000795c */ /* 0x000fe20000300000 */
.L_x_29:
[----:B------:R-:W0:Y:S01]  /*2eb0*/  LDC R14, c[0x0][0x288] ;  /* 0x0000a200ff0e7b82 */ /* 0x000e220000000800 */
[----:B------:R-:W-:Y:S01]  /*2ec0*/  IMAD.SHL.U32 R33, R6, 0x40, RZ ;  /* 0x0000004006217824 */ /* 0x000fe200078e00ff */
[--C-:B------:R-:W-:Y:S01]  /*2ed0*/  SHF.R.U32.HI R10, RZ, 0x2, R0.reuse ;  /* 0x00000002ff0a7819 */ /* 0x100fe20000011600 */
[----:B------:R-:W-:Y:S01]  /*2ee0*/  IMAD.SHL.U32 R34, R7, 0x100, RZ ;  /* 0x0000010007227824 */ /* 0x000fe200078e00ff */
[C---:B------:R-:W-:Y:S01]  /*2ef0*/  LOP3.LUT R12, R0.reuse, 0x60, RZ, 0xc0, !PT ;  /* 0x00000060000c7812 */ /* 0x040fe200078ec0ff */
[----:B------:R-:W-:Y:S01]  /*2f00*/  ULDC UR6, c[0x0][0x284] ;  /* 0x0000a10000067ab9 */ /* 0x000fe20000000800 */
[----:B------:R-:W-:Y:S01]  /*2f10*/  SHF.R.U32.HI R13, RZ, 0x7, R0 ;  /* 0x00000007ff0d7819 */ /* 0x000fe20000011600 */
[----:B------:R-:W-:Y:S01]  /*2f20*/  IMAD.SHL.U32 R26, R0, 0x2, RZ ;  /* 0x00000002001a7824 */ /* 0x000fe200078e00ff */
[----:B------:R-:W-:Y:S01]  /*2f30*/  LOP3.LUT R11, R10, 0x7, RZ, 0xc0, !PT ;  /* 0x000000070a0b7812 */ /* 0x000fe200078ec0ff */
[----:B------:R-:W-:Y:S01]  /*2f40*/  IMAD.MOV.U32 R32, RZ, RZ, -0x1 ;  /* 0xffffffffff207424 */ /* 0x000fe200078e00ff */
[----:B------:R-:W-:-:S02]  /*2f50*/  SHF.R.U32.HI R12, RZ, 0x1, R12 ;  /* 0x00000001ff0c7819 */ /* 0x000fc4000001160c */
[----:B------:R-:W-:Y:S02]  /*2f60*/  LOP3.LUT R10, R13, 0x1, RZ, 0xc0, !PT ;  /* 0x000000010d0a7812 */ /* 0x000fe400078ec0ff */
[----:B------:R-:W-:Y:S02]  /*2f70*/  IADD3 R15, RZ, -R12, -R11 ;  /* 0x8000000cff0f7210 */ /* 0x000fe40007ffe80b */
[----:B------:R-:W-:Y:S01]  /*2f80*/  LOP3.LUT R13, R0, 0x3, RZ, 0xc0, !PT ;  /* 0x00000003000d7812 */ /* 0x000fe200078ec0ff */
[C---:B------:R-:W-:Y:S01]  /*2f90*/  IMAD.SHL.U32 R24, R10.reuse, 0x40, RZ ;  /* 0x000000400a187824 */ /* 0x040fe200078e00ff */
[----:B------:R-:W-:Y:S01]  /*2fa0*/  LOP3.LUT R26, R33, 0x6, R26, 0xf8, !PT ;  /* 0x00000006211a7812 */ /* 0x000fe200078ef81a */
[----:B------:R-:W-:-:S03]  /*2fb0*/  IMAD R15, R10, -0x40, R15 ;  /* 0xffffffc00a0f7824 */ /* 0x000fc600078e020f */
[----:B------:R-:W-:Y:S01]  /*2fc0*/  LOP3.LUT R35, R24, 0x40, R11, 0xe2, !PT ;  /* 0x0000004018237812 */ /* 0x000fe200078ee20b */
[----:B------:R-:W-:Y:S01]  /*2fd0*/  IMAD.WIDE R24, R7, 0x100, RZ ;  /* 0x0000010007187825 */ /* 0x000fe200078e02ff */
[----:B0-----:R-:W-:-:S03]  /*2fe0*/  ISETP.GE.AND P0, PT, R33, R14, PT ;  /* 0x0000000e2100720c */ /* 0x001fc60003f06270 */
[----:B------:R-:W-:Y:S01]  /*2ff0*/  IMAD R6, R13, -0x2, R14 ;  /* 0xfffffffe0d067824 */ /* 0x000fe200078e020e */
[C---:B------:R-:W-:Y:S02]  /*3000*/  ISETP.GE.OR P0, PT, R34.reuse, UR6, P0 ;  /* 0x0000000622007c0c */ /* 0x040fe40008706670 */
[----:B------:R-:W-:Y:S01]  /*3010*/  IADD3 R34, -R34, UR6, R15 ;  /* 0x0000000622227c10 */ /* 0x000fe2000fffe10f */
[----:B------:R-:W-:Y:S01]  /*3020*/  IMAD.IADD R33, R6, 0x1, -R33 ;  /* 0x0000000106217824 */ /* 0x000fe200078e0a21 */
[----:B------:R-:W-:-:S09]  /*3030*/  LOP3.LUT R35, R24, R35, R12, 0xfe, !PT ;  /* 0x0000002318237212 */ /* 0x000fd200078efe0c */
[----:B------:R-:W-:Y:S05]  /*3040*/  @P0 BRA `(.L_x_31) ;  /* 0x0000004800200947 */ /* 0x000fea0003800000 */
[----:B------:R-:W0:Y:S01]  /*3050*/  LDC.64 R30, c[0x0][0x5c8] ;  /* 0x00017200ff1e7b82 */ /* 0x000e220000000a00 */
[----:B------:R-:W-:Y:S01]  /*3060*/  SHF.R.S32.HI R36, RZ, 0x1f, R5 ;  /* 0x0000001fff247819 */ /* 0x000fe20000011405 */
[----:B------:R-:W-:Y:S01]  /*3070*/  ULDC.64 UR6, c[0x0][0x5d0] ;  /* 0x0001740000067ab9 */ /* 0x000fe20000000a00 */
[----:B------:R-:W-:Y:S01]  /*3080*/  SHF.R.S32.HI R27, RZ, 0x1f, R26 ;  /* 0x0000001fff1b7819 */ /* 0x000fe2000001141a */
[----:B------:R-:W-:Y:S02]  /*3090*/  BSSY B0, `(.L_x_31) ;  /* 0x0000483000007945 */ /* 0x000fe40003800000 */
[----:B------:R-:W-:-:S04]  /*30a0*/  IMAD R6, R36, UR6, RZ ;  /* 0x0000000624067c24 */ /* 0x000fc8000f8e02ff */
[C---:B------:R-:W-:Y:S02]  /*30b0*/  IMAD R11, R5.reuse, UR7, R6 ;  /* 0x00000007050b7c24 */ /* 0x040fe4000f8e0206 */
[----:B------:R-:W-:Y:S01]  /*30c0*/  IMAD.WIDE.U32 R6, R5, UR6, R26 ;  /* 0x0000000605067c25 */ /* 0x000fe2000f8e001a */
[----:B------:R-:W-:-:S03]  /*30d0*/  ULDC.64 UR6, c[0x0][0x5c0] ;  /* 0x0001700000067ab9 */ /* 0x000fc60000000a00 */
[----:B------:R-:W-:Y:S02]  /*30e0*/  IMAD.IADD R7, R7, 0x1, R11 ;  /* 0x0000000107077824 */ /* 0x000fe400078e020b */
[----:B0-----:R-:W-:Y:S01]  /*30f0*/  IMAD R10, R25, R30, RZ ;  /* 0x0000001e190a7224 */ /* 0x001fe200078e02ff */
[----:B------:R-:W-:-:S03]  /*3100*/  SHF.L.U64.HI R28, R30, 0x7, R31 ;  /* 0x000000071e1c7819 */ /* 0x000fc6000001021f */
[C---:B------:R-:W-:Y:S02]  /*3110*/  IMAD R13, R35.reuse, R31, R10 ;  /* 0x0000001f230d7224 */ /* 0x040fe400078e020a */
[----:B------:R-:W-:-:S04]  /*3120*/  IMAD.WIDE.U32 R10, R35, R30, R6 ;  /* 0x0000001e230a7225 */ /* 0x000fc800078e0006 */
[----:B------:R-:W-:Y:S01]  /*3130*/  IMAD.IADD R11, R11, 0x1, R13 ;  /* 0x000000010b0b7824 */ /* 0x000fe200078e020d */
[----:B------:R-:W-:Y:S01]  /*3140*/  IADD3 R14, P2, R10, UR6, RZ ;  /* 0x000000060a0e7c10 */ /* 0x000fe2000ff5e0ff */
[C---:B------:R-:W-:Y:S01]  /*3150*/  IMAD.SHL.U32 R7, R30.reuse, 0x80, RZ ;  /* 0x000000801e077824 */ /* 0x040fe200078e00ff */
[C---:B------:R-:W-:Y:S02]  /*3160*/  LEA R6, P4, R30.reuse, R10, 0x3 ;  /* 0x0000000a1e067211 */ /* 0x040fe400078818ff */
[----:B------:R-:W-:Y:S02]  /*3170*/  IADD3.X R15, R11, UR7, RZ, P2, !PT ;  /* 0x000000070b0f7c10 */ /* 0x000fe400097fe4ff */
[----:B---3-5:R-:W-:Y:S02]  /*3180*/  FSETP.NEU.AND P2, PT, R9, RZ, PT ;  /* 0x000000ff0900720b */ /* 0x028fe40003f4d000 */
[----:B------:R-:W-:Y:S02]  /*3190*/  LEA.HI.X R29, R30, R11, R31, 0x3, P4 ;  /* 0x0000000b1e1d7211 */ /* 0x000fe400020f1c1f */
[----:B------:R-:W-:-:S02]  /*31a0*/  IADD3 R12, P4, R6, UR6, RZ ;  /* 0x00000006060c7c10 */ /* 0x000fc4000ff9e0ff */
[--C-:B------:R-:W-:Y:S02]  /*31b0*/  IADD3 R10, P1, P0, R10, UR6, R7.reuse ;  /* 0x000000060a0a7c10 */ /* 0x100fe4000f83e007 */
[----:B------:R-:W-:Y:S02]  /*31c0*/  IADD3 R6, P5, P6, R6, UR6, R7 ;  /* 0x0000000606067c10 */ /* 0x000fe4000febe007 */
[--C-:B------:R-:W-:Y:S02]  /*31d0*/  IADD3.X R11, R11, UR7, R28.reuse, P1, P0 ;  /* 0x000000070b0b7c10 */ /* 0x100fe40008fe041c */
[C---:B------:R-:W-:Y:S02]  /*31e0*/  IADD3.X R13, R29.reuse, UR7, RZ, P4, !PT ;  /* 0x000000071d0d7c10 */ /* 0x040fe4000a7fe4ff */
[----:B------:R-:W-:Y:S01]  /*31f0*/  IADD3.X R7, R29, UR7, R28, P5, P6 ;  /* 0x000000071d077c10 */ /* 0x000fe2000afec41c */
[----:B------:R-:W-:Y:S06]  /*3200*/  @!P2 BRA `(.L_x_32) ;  /* 0x00000034009ca947 */ /* 0x000fec0003800000 */
[----:B------:R-:W-:Y:S01]  /*3210*/  ULDC.64 UR6, c[0x0][0x5b8] ;  /* 0x00016e0000067ab9 */ /* 0x000fe20000000a00 */
[----:B------:R-:W-:Y:S01]  /*3220*/  ISETP.GE.AND P0, PT, R34, 0x1, PT ;  /* 0x000000012200780c */ /* 0x000fe20003f06270 */
[----:B------:R-:W-:Y:S01]  /*3230*/  IMAD R28, R36, UR6, RZ ;  /* 0x00000006241c7c24 */ /* 0x000fe2000f8e02ff */
[----:B------:R-:W-:Y:S01]  /*3240*/  ULDC.64 UR10, c[0x0][0x5a8] ;  /* 0x00016a00000a7ab9 */ /* 0x000fe20000000a00 */
[----:B------:R-:W-:Y:S01]  /*3250*/  IMAD.WIDE.U32 R26, R5, UR6, R26 ;  /* 0x00000006051a7c25 */ /* 0x000fe2000f8e001a */
[----:B------:R-:W-:Y:S01]  /*3260*/  ISETP.LT.OR P4, PT, R33, 0x1, !P0 ;  /* 0x000000012100780c */ /* 0x000fe20004781670 */
[----:B------:R-:W-:Y:S02]  /*3270*/  BSSY B1, `(.L_x_33) ;  /* 0x000000c000017945 */ /* 0x000fe40003800000 */
[----:B------:R-:W-:Y:S01]  /*3280*/  IMAD R5, R5, UR7, R28 ;  /* 0x0000000705057c24 */ /* 0x000fe2000f8e021c */
[----:B------:R-:W-:Y:S02]  /*3290*/  ULDC.64 UR6, c[0x0][0x5b0] ;  /* 0x00016c0000067ab9 */ /* 0x000fe40000000a00 */
[----:B------:R-:W-:-:S02]  /*32a0*/  IMAD R30, R25, UR6, RZ ;  /* 0x00000006191e7c24 */ /* 0x000fc4000f8e02ff */
[----:B------:R-:W-:Y:S02]  /*32b0*/  IMAD.IADD R27, R27, 0x1, R5 ;  /* 0x000000011b1b7824 */ /* 0x000fe400078e0205 */
[C---:B------:R-:W-:Y:S02]  /*32c0*/  IMAD R5, R35.reuse, UR7, R30 ;  /* 0x0000000723057c24 */ /* 0x040fe4000f8e021e */
[----:B------:R-:W-:-:S03]  /*32d0*/  IMAD.WIDE.U32 R28, R35, UR6, R26 ;  /* 0x00000006231c7c25 */ /* 0x000fc6000f8e001a */
[----:B------:R-:W-:-:S04]  /*32e0*/  IADD3 R28, P1, R28, UR10, RZ ;  /* 0x0000000a1c1c7c10 */ /* 0x000fc8000ff3e0ff */
[--C-:B------:R-:W-:Y:S02]  /*32f0*/  IADD3.X R29, R29, UR11, R5.reuse, P1, !PT ;  /* 0x0000000b1d1d7c10 */ /* 0x100fe40008ffe405 */
[----:B------:R-:W-:Y:S01]  /*3300*/  PRMT R5, RZ, 0x7610, R5 ;  /* 0x00007610ff057816 */ /* 0x000fe20000000005 */
[----:B------:R-:W-:Y:S06]  /*3310*/  @P4 BRA `(.L_x_34) ;  /* 0x0000000000044947 */ /* 0x000fec0003800000 */
[----:B------:R0:W5:Y:S02]  /*3320*/  LDG.E.U8 R5, desc[UR20][R28.64] ;  /* 0x000000141c057981 */ /* 0x000164000c1e1100 */
.L_x_34:
[----:B------:R-:W-:Y:S05]  /*3330*/  BSYNC B1 ;  /* 0x0000000000017941 */ /* 0x000fea0003800000 */
.L_x_33:
[----:B-----5:R-:W-:Y:S01]  /*3340*/  LOP3.LUT R5, R5, 0xff, RZ, 0xc0, !PT ;  /* 0x000000ff05057812 */ /* 0x020fe200078ec0ff */
[----:B------:R-:W-:Y:S01]  /*3350*/  BSSY B1, `(.L_x_35) ;  /* 0x000000b000017945 */ /* 0x000fe20003800000 */
[----:B------:R-:W-:Y:S02]  /*3360*/  ISETP.LT.OR P2, PT, R33, 0x2, !P0 ;  /* 0x000000022100780c */ /* 0x000fe40004741670 */
[----:B------:R-:W-:-:S05]  /*3370*/  F2FP.F16.E5M2.UNPACK_B R5, R5 ;  /* 0x00000005ff05723e */ /* 0x000fca00020004ff */
[----:B------:R-:W-:Y:S01]  /*3380*/  HADD2.F32 R30, -RZ, R5.H0_H0 ;  /* 0x20000005ff1e7230 */ /* 0x000fe20000004100 */
[----:B------:R-:W-:-:S04]  /*3390*/  PRMT R5, RZ, 0x7610, R5 ;  /* 0x00007610ff057816 */ /* 0x000fc80000000005 */
[----:B------:R-:W-:-:S04]  /*33a0*/  FMUL R30, R30, R9 ;  /* 0x000000091e1e7220 */ /* 0x000fc80000400000 */
[----:B--2---:R-:W-:-:S05]  /*33b0*/  FFMA R30, R145, R8, R30 ;  /* 0x00000008911e7223 */ /* 0x004fca000000001e */
[----:B------:R-:W-:-:S05]  /*33c0*/  F2FP.SATFINITE.E5M2.F32.PACK_AB_MERGE_C R31, RZ, R30, RZ ;  /* 0x0000001eff1f723e */ /* 0x000fca00048060ff */
[----:B------:R1:W-:Y:S01]  /*33d0*/  @!P4 STG.E.U8 desc[UR20][R14.64], R31 ;  /* 0x0000001f0e00c986 */ /* 0x0003e2000c101114 */
[----:B------:R-:W-:Y:S05]  /*33e0*/  @P2 BRA `(.L_x_36) ;  /* 0x0000000000042947 */ /* 0x000fea0003800000 */
[----:B------:R2:W5:Y:S02]  /*33f0*/  LDG.E.U8 R5, desc[UR20][R28.64+0x1] ;  /* 0x000001141c057981 */ /* 0x000564000c1e1100 */
.L_x_36:
[----:B------:R-:W-:Y:S05]  /*3400*/  BSYNC B1 ;  /* 0x0000000000017941 */ /* 0x000fea0003800000 */
.L_x_35:
[----:B-----5:R-:W-:Y:S01]  /*3410*/  LOP3.LUT R5, R5, 0xff, RZ, 0xc0, !PT ;  /* 0x000000ff05057812 */ /* 0x020fe200078ec0ff */
[----:B------:R-:W-:Y:S01]  /*3420*/  BSSY B1, `(.L_x_37) ;  /* 0x0000013000017945 */ /* 0x000fe20003800000 */
[----:B------:R-:W-:Y:S02]  /*3430*/  IADD3 R37, P1, R35, 0x8, RZ ;  /* 0x0000000823257810 */ /* 0x000fe40007f3e0ff */
[----:B------:R-:W-:-:S03]  /*3440*/  F2FP.F16.E5M2.UNPACK_B R5, R5 ;  /* 0x00000005ff05723e */ /* 0x000fc600020004ff */
[----:B-1----:R-:W-:Y:S01]  /*3450*/  IMAD.X R31, RZ, RZ, R25, P1 ;  /* 0x000000ffff1f7224 */ /* 0x002fe200008e0619 */
[----:B------:R-:W-:Y:S01]  /*3460*/  ISETP.GE.AND P1, PT, R34, 0x9, PT ;  /* 0x000000092200780c */ /* 0x000fe20003f26270 */
[----:B------:R-:W-:Y:S02]  /*3470*/  HADD2.F32 R30, -RZ, R5.H0_H0 ;  /* 0x20000005ff1e7230 */ /* 0x000fe40000004100 */
[----:B------:R-:W-:Y:S01]  /*3480*/  IMAD R36, R31, UR6, RZ ;  /* 0x000000061f247c24 */ /* 0x000fe2000f8e02ff */
[----:B------:R-:W-:Y:S02]  /*3490*/  ISETP.LT.OR P5, PT, R33, 0x1, !P1 ;  /* 0x000000012100780c */ /* 0x000fe40004fa1670 */
[----:B------:R-:W-:Y:S01]  /*34a0*/  FMUL R5, R30, R9 ;  /* 0x000000091e057220 */ /* 0x000fe20000400000 */
[----:B------:R-:W-:-:S04]  /*34b0*/  IMAD.WIDE.U32 R30, R37, UR6, R26 ;  /* 0x00000006251e7c25 */ /* 0x000fc8000f8e001a */
[----:B------:R-:W-:Y:S01]  /*34c0*/  FFMA R5, R140, R8, R5 ;  /* 0x000000088c057223 */ /* 0x000fe20000000005 */
[----:B------:R-:W-:Y:S01]  /*34d0*/  IMAD R37, R37, UR7, R36 ;  /* 0x0000000725257c24 */ /* 0x000fe2000f8e0224 */
[----:B------:R-:W-:-:S03]  /*34e0*/  IADD3 R30, P4, R30, UR10, RZ ;  /* 0x0000000a1e1e7c10 */ /* 0x000fc6000ff9e0ff */
[----:B------:R-:W-:Y:S02]  /*34f0*/  F2FP.SATFINITE.E5M2.F32.PACK_AB_MERGE_C R39, RZ, R5, RZ ;  /* 0x00000005ff27723e */ /* 0x000fe400048060ff */
[----:B------:R-:W-:Y:S02]  /*3500*/  IADD3.X R31, R31, UR11, R37, P4, !PT ;  /* 0x0000000b1f1f7c10 */ /* 0x000fe4000a7fe425 */
[----:B------:R-:W-:Y:S01]  /*3510*/  PRMT R5, RZ, 0x7610, R5 ;  /* 0x00007610ff057816 */ /* 0x000fe20000000005 */
[----:B------:R1:W-:Y:S01]  /*3520*/  @!P2 STG.E.U8 desc[UR20][R14.64+0x1], R39 ;  /* 0x000001270e00a986 */ /* 0x0003e2000c101114 */
[----:B------:R-:W-:Y:S05]  /*3530*/  @P5 BRA `(.L_x_38) ;  /* 0x0000000000045947 */ /* 0x000fea0003800000 */
[----:B------:R3:W5:Y:S02]  /*3540*/  LDG.E.U8 R5, desc[UR20][R30.64] ;  /* 0x000000141e057981 */ /* 0x000764000c1e1100 */
.L_x_38:
[----:B------:R-:W-:Y:S05]  /*3550*/  BSYNC B1 ;  /* 0x0000000000017941 */ /* 0x000fea0003800000 */
.L_x_37:
[----:B-----5:R-:W-:Y:S01]  /*3560*/  LOP3.LUT R5, R5, 0xff, RZ, 0xc0, !PT ;  /* 0x000000ff05057812 */ /* 0x020fe200078ec0ff */
[----:B------:R-:W-:Y:S01]  /*3570*/  BSSY B1, `(.L_x_39) ;  /* 0x000000b000017945 */ /* 0x000fe20003800000 */
[----:B------:R-:W-:Y:S02]  /*3580*/  ISETP.LT.OR P2, PT, R33, 0x2, !P1 ;  /* 0x000000022100780c */ /* 0x000fe40004f41670 */
[----:B------:R-:W-:-:S05]  /*3590*/  F2FP.F16.E5M2.UNPACK_B R5, R5 ;  /* 0x00000005ff05723e */ /* 0x000fca00020004ff */
[----:B------:R-:W-:Y:S01]  /*35a0*/  HADD2.F32 R36, -RZ, R5.H0_H0 ;  /* 0x20000005ff247230 */ /* 0x000fe20000004100 */
[----:B------:R-:W-:-:S04]  /*35b0*/  PRMT R5, RZ, 0x7610, R5 ;  /* 0x00007610ff057816 */ /* 0x000fc80000000005 */
[----:B------:R-:W-:-:S04]  /*35c0*/  FMUL R36, R36, R9 ;  /* 0x0000000924247220 */ /* 0x000fc80000400000 */
[----:B------:R-:W-:-:S05]  /*35d0*/  FFMA R36, R143, R8, R36 ;  /* 0x000000088f247223 */ /* 0x000fca0000000024 */
[----:B------:R-:W-:-:S05]  /*35e0*/  F2FP.SATFINITE.E5M2.F32.PACK_AB_MERGE_C R37, RZ, R36, RZ ;  /* 0x00000024ff25723e */ /* 0x000fca00048060ff */
[----:B------:R4:W-:Y:S01]  /*35f0*/  @!P5 STG.E.U8 desc[UR20][R12.64], R37 ;  /* 0x000000250c00d986 */ /* 0x0009e2000c101114 */
[----:B------:R-:W-:Y:S05]  /*3600*/  @P2 BRA `(.L_x_40) ;  /* 0x0000000000042947 */ /* 0x000fea0003800000 */
[----:B------:R0:W5:Y:S02]  /*3610*/  LDG.E.U8 R5, desc[UR20][R30.64+0x1] ;  /* 0x000001141e057981 */ /* 0x000164000c1e1100 */
.L_x_40:
[----:B------:R-:W-:Y:S05]  /*3620*/  BSYNC B1 ;  /* 0x0000000000017941 */ /* 0x000fea0003800000 */
.L_x_39:
[----:B-----5:R-:W-:Y:S01]  /*3630*/  LOP3.LUT R5, R5, 0xff, RZ, 0xc0, !PT ;  /* 0x000000ff05057812 */ /* 0x020fe200078ec0ff */
[----:B------:R-:W-:Y:S01]  /*3640*/  BSSY B1, `(.L_x_41) ;  /* 0x000000b000017945 */ /* 0x000fe20003800000 */
[----:B------:R-:W-:Y:S02]  /*3650*/  ISETP.LT.OR P4, PT, R33, 0x9, !P0 ;  /* 0x000000092100780c */ /* 0x000fe40004781670 */
[----:B------:R-:W-:-:S05]  /*3660*/  F2FP.F16.E5M2.UNPACK_B R5, R5 ;  /* 0x00000005ff05723e */ /* 0x000fca00020004ff */
[----:B------:R-:W-:-:S05]  /*3670*/  HADD2.F32 R36, -RZ, R5.H0_H0 ;  /* 0x20000005ff247230 */ /* 0x000fca0000004100 */
[----:B------:R-:W-:-:S04]  /*3680*/  FMUL R5, R36, R9 ;  /* 0x0000000924057220 */ /* 0x000fc80000400000 */
[----:B------:R-:W-:-:S05]  /*3690*/  FFMA R5, R138, R8, R5 ;  /* 0x000000088a057223 */ /* 0x000fca0000000005 */
[----:B----4-:R-:W-:Y:S02]  /*36a0*/  F2FP.SATFINITE.E5M2.F32.PACK_AB_MERGE_C R37, RZ, R5, RZ ;  /* 0x00000005ff25723e */ /* 0x010fe400048060ff */
[----:B------:R-:W-:-:S03]  /*36b0*/  PRMT R5, RZ, 0x7610, R5 ;  /* 0x00007610ff057816 */ /* 0x000fc60000000005 */
[----:B------:R4:W-:Y:S01]  /*36c0*/  @!P2 STG.E.U8 desc[UR20][R12.64+0x1], R37 ;  /* 0x000001250c00a986 */ /* 0x0009e2000c101114 */
[----:B------:R-:W-:Y:S05]  /*36d0*/  @P4 BRA `(.L_x_42) ;  /* 0x0000000000044947 */ /* 0x000fea0003800000 */
[----:B------:R0:W5:Y:S02]  /*36e0*/  LDG.E.U8 R5, desc[UR20][R28.64+0x8] ;  /* 0x000008141c057981 */ /* 0x000164000c1e1100 */
.L_x_42:
[----:B------:R-:W-:Y:S05]  /*36f0*/  BSYNC B1 ;  /* 0x0000000000017941 */ /* 0x000fea0003800000 */
.L_x_41:
        /* <DEDUP_REMOVED lines=8> */
[----:B----4-:R-:W-:-:S05]  /*3780*/  F2FP.SATFINITE.E5M2.F32.PACK_AB_MERGE_C R37, RZ, R36, RZ ;  /* 0x00000024ff25723e */ /* 0x010fca00048060ff */
[----:B------:R4:W-:Y:S01]  /*3790*/  @!P4 STG.E.U8 desc[UR20][R14.64+0x8], R37 ;  /* 0x000008250e00c986 */ /* 0x0009e2000c101114 */
[----:B------:R-:W-:Y:S05]  /*37a0*/  @P2 BRA `(.L_x_44) ;  /* 0x0000000000042947 */ /* 0x000fea0003800000 */
[----:B------:R0:W5:Y:S02]  /*37b0*/  LDG.E.U8 R5, desc[UR20][R28.64+0x9] ;  /* 0x000009141c057981 */ /* 0x000164000c1e1100 */
.L_x_44:
[----:B------:R-:W-:Y:S05]  /*37c0*/  BSYNC B1 ;  /* 0x0000000000017941 */ /* 0x000fea0003800000 */
.L_x_43:
        /* <DEDUP_REMOVED lines=12> */
.L_x_46:
[----:B------:R-:W-:Y:S05]  /*3890*/  BSYNC B1 ;  /* 0x0000000000017941 */ /* 0x000fea0003800000 */
.L_x_45:
        /* <DEDUP_REMOVED lines=12> */
.L_x_48:
[----:B------:R-:W-:Y:S05]  /*3960*/  BSYNC B1 ;  /* 0x0000000000017941 */ /* 0x000fea0003800000 */
.L_x_47:
        /* <DEDUP_REMOVED lines=12> */
.L_x_50:
[----:B------:R-:W-:Y:S05]  /*3a30*/  BSYNC B1 ;  /* 0x0000000000017941 */ /* 0x000fea0003800000 */
.L_x_49:
        /* <DEDUP_REMOVED lines=12> */
.L_x_52:
[----:B------:R-:W-:Y:S05]  /*3b00*/  BSYNC B1 ;  /* 0x0000000000017941 */ /* 0x000fea0003800000 */
.L_x_51:
        /* <DEDUP_REMOVED lines=12> */
.L_x_54:
[----:B------:R-:W-:Y:S05]  /*3bd0*/  BSYNC B1 ;  /* 0x0000000000017941 */ /* 0x000fea0003800000 */
.L_x_53:
        /* <DEDUP_REMOVED lines=12> */
.L_x_56:
[----:B------:R-:W-:Y:S05]  /*3ca0*/  BSYNC B1 ;  /* 0x0000000000017941 */ /* 0x000fea0003800000 */
.L_x_55:
        /* <DEDUP_REMOVED lines=12> */
.L_x_58:
[----:B------:R-:W-:Y:S05]  /*3d70*/  BSYNC B1 ;  /* 0x0000000000017941 */ /* 0x000fea0003800000 */
.L_x_57:
        /* <DEDUP_REMOVED lines=12> */
.L_x_60:
[----:B------:R-:W-:Y:S05]  /*3e40*/  BSYNC B1 ;  /* 0x0000000000017941 */ /* 0x000fea0003800000 */
.L_x_59:
        /* <DEDUP_REMOVED lines=12> */
.L_x_62:
[----:B------:R-:W-:Y:S05]  /*3f10*/  BSYNC B1 ;  /* 0x0000000000017941 */ /* 0x000fea0003800000 */
.L_x_61:
        /* <DEDUP_REMOVED lines=12> */
.L_x_64:
[----:B------:R-:W-:Y:S05]  /*3fe0*/  BSYNC B1 ;  /* 0x0000000000017941 */ /* 0x000fea0003800000 */
.L_x_63:
        /* <DEDUP_REMOVED lines=12> */
.L_x_66:
[----:B------:R-:W-:Y:S05]  /*40b0*/  BSYNC B1 ;  /* 0x0000000000017941 */ /* 0x000fea0003800000 */
.L_x_65:
        /* <DEDUP_REMOVED lines=12> */
.L_x_68:
[----:B------:R-:W-:Y:S05]  /*4180*/  BSYNC B1 ;  /* 0x0000000000017941 */ /* 0x000fea0003800000 */
.L_x_67:
        /* <DEDUP_REMOVED lines=12> */
.L_x_70:
[----:B------:R-:W-:Y:S05]  /*4250*/  BSYNC B1 ;  /* 0x0000000000017941 */ /* 0x000fea0003800000 */
.L_x_69:
        /* <DEDUP_REMOVED lines=12> */
.L_x_72:
[----:B------:R-:W-:Y:S05]  /*4320*/  BSYNC B1 ;  /* 0x0000000000017941 */ /* 0x000fea0003800000 */
.L_x_71:
        /* <DEDUP_REMOVED lines=12> */
.L_x_74:
[----:B------:R-:W-:Y:S05]  /*43f0*/  BSYNC B1 ;  /* 0x0000000000017941 */ /* 0x000fea0003800000 */
.L_x_73:
        /* <DEDUP_REMOVED lines=12> */
.L_x_76:
[----:B------:R-:W-:Y:S05]  /*44c0*/  BSYNC B1 ;  /* 0x0000000000017941 */ /* 0x000fea0003800000 */
.L_x_75:
        /* <DEDUP_REMOVED lines=12> */
.L_x_78:
[----:B------:R-:W-:Y:S05]  /*4590*/  BSYNC B1 ;  /* 0x0000000000017941 */ /* 0x000fea0003800000 */
.L_x_77:
        /* <DEDUP_REMOVED lines=12> */
.L_x_80:
[----:B------:R-:W-:Y:S05]  /*4660*/  BSYNC B1 ;  /* 0x0000000000017941 */ /* 0x000fea0003800000 */
.L_x_79:
        /* <DEDUP_REMOVED lines=12> */
.L_x_82:
[----:B------:R-:W-:Y:S05]  /*4730*/  BSYNC B1 ;  /* 0x0000000000017941 */ /* 0x000fea0003800000 */
.L_x_81:
        /* <DEDUP_REMOVED lines=12> */
.L_x_84:
[----:B------:R-:W-:Y:S05]  /*4800*/  BSYNC B1 ;  /* 0x0000000000017941 */ /* 0x000fea0003800000 */
.L_x_83:
        /* <DEDUP_REMOVED lines=12> */
.L_x_86:
[----:B------:R-:W-:Y:S05]  /*48d0*/  BSYNC B1 ;  /* 0x0000000000017941 */ /* 0x000fea0003800000 */
.L_x_85:
        /* <DEDUP_REMOVED lines=12> */
.L_x_88:
[----:B------:R-:W-:Y:S05]  /*49a0*/  BSYNC B1 ;  /* 0x0000000000017941 */ /* 0x000fea0003800000 */
.L_x_87:
        /* <DEDUP_REMOVED lines=12> */
.L_x_90:
[----:B------:R-:W-:Y:S05]  /*4a70*/  BSYNC B1 ;  /* 0x0000000000017941 */ /* 0x000fea0003800000 */
.L_x_89:
        /* <DEDUP_REMOVED lines=12> */
.L_x_92:
[----:B------:R-:W-:Y:S05]  /*4b40*/  BSYNC B1 ;  /* 0x0000000000017941 */ /* 0x000fea0003800000 */
.L_x_91:
[----:B-----5:R-:W-:Y:S01]  /*4b50*/  LOP3.LUT R5, R5, 0xff, RZ, 0xc0, !PT ;  /* 0x000000ff05057812 */ /* 0x020fe200078ec0ff */
[----:B------:R-:W-:Y:S01]  /*4b60*/  BSSY B1, `(.L_x_93) ;  /* 0x000000b000017945 */ /* 0x000fe20003800000 */
[----:B------:R-:W-:Y:S02]  /*4b70*/  ISETP.LT.OR P2, PT, R33, 0x39, !P1 ;  /* 0x000000392100780c */ /* 0x000fe40004f41670 */
[----:B------:R-:W-:-:S05]  /*4b80*/  F2FP.F16.E5M2.UNPACK_B R5, R5 ;  /* 0x00000005ff05723e */ /* 0x000fca00020004ff */
[----:B0-2---:R-:W-:-:S05]  /*4b90*/  HADD2.F32 R28, -RZ, R5.H0_H0 ;  /* 0x20000005ff1c7230 */ /* 0x005fca0000004100 */
[----:B------:R-:W-:-:S04]  /*4ba0*/  FMUL R5, R28, R9 ;  /* 0x000000091c057220 */ /* 0x000fc80000400000 */
[----:B------:R-:W-:-:S05]  /*4bb0*/  FFMA R5, R112, R8, R5 ;  /* 0x0000000870057223 */ /* 0x000fca0000000005 */
[----:B------:R-:W-:Y:S02]  /*4bc0*/  F2FP.SATFINITE.E5M2.F32.PACK_AB_MERGE_C R29, RZ, R5, RZ ;  /* 0x00000005ff1d723e */ /* 0x000fe400048060ff */
[----:B------:R-:W-:-:S03]  /*4bd0*/  PRMT R5, RZ, 0x7610, R5 ;  /* 0x00007610ff057816 */ /* 0x000fc60000000005 */
[----:B------:R0:W-:Y:S01]  /*4be0*/  @!P0 STG.E.U8 desc[UR20][R14.64+0x39], R29 ;  /* 0x0000391d0e008986 */ /* 0x0001e2000c101114 */
[----:B------:R-:W-:Y:S05]  /*4bf0*/  @P2 BRA `(.L_x_94) ;  /* 0x0000000000042947 */ /* 0x000fea0003800000 */
[----:B------:R2:W5:Y:S02]  /*4c00*/  LDG.E.U8 R5, desc[UR20][R30.64+0x38] ;  /* 0x000038141e057981 */ /* 0x000564000c1e1100 */
.L_x_94:
[----:B------:R-:W-:Y:S05]  /*4c10*/  BSYNC B1 ;  /* 0x0000000000017941 */ /* 0x000fea0003800000 */
.L_x_93:
[----:B-----5:R-:W-:Y:S01]  /*4c20*/  LOP3.LUT R5, R5, 0xff, RZ, 0xc0, !PT ;  /* 0x000000ff05057812 */ /* 0x020fe200078ec0ff */
[----:B------:R-:W-:Y:S01]  /*4c30*/  BSSY B1, `(.L_x_95) ;  /* 0x000000b000017945 */ /* 0x000fe20003800000 */
[----:B------:R-:W-:Y:S02]  /*4c40*/  ISETP.LT.OR P1, PT, R33, 0x3a, !P1 ;  /* 0x0000003a2100780c */ /* 0x000fe40004f21670 */
[----:B------:R-:W-:-:S05]  /*4c50*/  F2FP.F16.E5M2.UNPACK_B R5, R5 ;  /* 0x00000005ff05723e */ /* 0x000fca00020004ff */
[----:B01--4-:R-:W-:Y:S01]  /*4c60*/  HADD2.F32 R14, -RZ, R5.H0_H0 ;  /* 0x20000005ff0e7230 */ /* 0x013fe20000004100 */
[----:B------:R-:W-:-:S04]  /*4c70*/  PRMT R5, RZ, 0x7610, R5 ;  /* 0x00007610ff057816 */ /* 0x000fc80000000005 */
[----:B------:R-:W-:-:S04]  /*4c80*/  FMUL R14, R14, R9 ;  /* 0x000000090e0e7220 */ /* 0x000fc80000400000 */
[----:B------:R-:W-:-:S05]  /*4c90*/  FFMA R14, R115, R8, R14 ;  /* 0x00000008730e7223 */ /* 0x000fca000000000e */
[----:B------:R-:W-:-:S05]  /*4ca0*/  F2FP.SATFINITE.E5M2.F32.PACK_AB_MERGE_C R15, RZ, R14, RZ ;  /* 0x0000000eff0f723e */ /* 0x000fca00048060ff */
[----:B------:R0:W-:Y:S01]  /*4cb0*/  @!P2 STG.E.U8 desc[UR20][R12.64+0x38], R15 ;  /* 0x0000380f0c00a986 */ /* 0x0001e2000c101114 */
[----:B------:R-:W-:Y:S05]  /*4cc0*/  @P1 BRA `(.L_x_96) ;  /* 0x0000000000041947 */ /* 0x000fea0003800000 */
[----:B------:R1:W5:Y:S02]  /*4cd0*/  LDG.E.U8 R5, desc[UR20][R30.64+0x39] ;  /* 0x000039141e057981 */ /* 0x000364000c1e1100 */
.L_x_96:
[----:B------:R-:W-:Y:S05]  /*4ce0*/  BSYNC B1 ;  /* 0x0000000000017941 */ /* 0x000fea0003800000 */
.L_x_95:
[----:B-----5:R-:W-:Y:S01]  /*4cf0*/  LOP3.LUT R5, R5, 0xff, RZ, 0xc0, !PT ;  /* 0x000000ff05057812 */ /* 0x020fe200078ec0ff */
[----:B------:R-:W-:Y:S01]  /*4d00*/  BSSY B1, `(.L_x_97) ;  /* 0x0000013000017945 */ /* 0x000fe20003800000 */
[----:B------:R-:W-:Y:S02]  /*4d10*/  IADD3 R29, P0, R35, 0x80, RZ ;  /* 0x00000080231d7810 */ /* 0x000fe40007f1e0ff */
[----:B------:R-:W-:-:S03]  /*4d20*/  F2FP.F16.E5M2.UNPACK_B R5, R5 ;  /* 0x00000005ff05723e */ /* 0x000fc600020004ff */
[----:B0-----:R-:W-:Y:S01]  /*4d30*/  IMAD.X R15, RZ, RZ, R25, P0 ;  /* 0x000000ffff0f7224 */ /* 0x001fe200000e0619 */
        /* <DEDUP_REMOVED lines=9> */
[----:B-123--:R-:W-:Y:S02]  /*4dd0*/  F2FP.SATFINITE.E5M2.F32.PACK_AB_MERGE_C R31, RZ, R5, RZ ;  /* 0x00000005ff1f723e */ /* 0x00efe400048060ff */
[----:B------:R-:W-:Y:S02]  /*4de0*/  IADD3.X R15, R15, UR11, R29, P2, !PT ;  /* 0x0000000b0f0f7c10 */ /* 0x000fe400097fe41d */
[----:B------:R-:W-:Y:S01]  /*4df0*/  PRMT R5, RZ, 0x7610, R5 ;  /* 0x00007610ff057816 */ /* 0x000fe20000000005 */
[----:B------:R0:W-:Y:S01]  /*4e00*/  @!P1 STG.E.U8 desc[UR20][R12.64+0x39], R31 ;  /* 0x0000391f0c009986 */ /* 0x0001e2000c101114 */
[----:B------:R-:W-:Y:S05]  /*4e10*/  @P4 BRA `(.L_x_98) ;  /* 0x0000000000044947 */ /* 0x000fea0003800000 */
[----:B------:R1:W5:Y:S02]  /*4e20*/  LDG.E.U8 R5, desc[UR20][R14.64] ;  /* 0x000000140e057981 */ /* 0x000364000c1e1100 */
.L_x_98:
[----:B------:R-:W-:Y:S05]  /*4e30*/  BSYNC B1 ;  /* 0x0000000000017941 */ /* 0x000fea0003800000 */
.L_x_97:
[----:B-----5:R-:W-:Y:S01]  /*4e40*/  LOP3.LUT R5, R5, 0xff, RZ, 0xc0, !PT ;  /* 0x000000ff05057812 */ /* 0x020fe200078ec0ff */
[----:B------:R-:W-:Y:S01]  /*4e50*/  BSSY B1, `(.L_x_99) ;  /* 0x000000b000017945 */ /* 0x000fe20003800000 */
[----:B------:R-:W-:Y:S02]  /*4e60*/  ISETP.LT.OR P2, PT, R33, 0x2, !P0 ;  /* 0x000000022100780c */ /* 0x000fe40004741670 */
[----:B------:R-:W-:-:S05]  /*4e70*/  F2FP.F16.E5M2.UNPACK_B R5, R5 ;  /* 0x00000005ff05723e */ /* 0x000fca00020004ff */
[----:B0-----:R-:W-:Y:S01]  /*4e80*/  HADD2.F32 R12, -RZ, R5.H0_H0 ;  /* 0x20000005ff0c7230 */ /* 0x001fe20000004100 */
[----:B------:R-:W-:-:S04]  /*4e90*/  PRMT R5, RZ, 0x7610, R5 ;  /* 0x00007610ff057816 */ /* 0x000fc80000000005 */
[----:B------:R-:W-:-:S04]  /*4ea0*/  FMUL R12, R12, R9 ;  /* 0x000000090c0c7220 */ /* 0x000fc80000400000 */
[----:B------:R-:W-:-:S05]  /*4eb0*/  FFMA R12, R113, R8, R12 ;  /* 0x00000008710c7223 */ /* 0x000fca000000000c */
[----:B------:R-:W-:-:S05]  /*4ec0*/  F2FP.SATFINITE.E5M2.F32.PACK_AB_MERGE_C R13, RZ, R12, RZ ;  /* 0x0000000cff0d723e */ /* 0x000fca00048060ff */
[----:B------:R0:W-:Y:S01]  /*4ed0*/  @!P4 STG.E.U8 desc[UR20][R10.64], R13 ;  /* 0x0000000d0a00c986 */ /* 0x0001e2000c101114 */
[----:B------:R-:W-:Y:S05]  /*4ee0*/  @P2 BRA `(.L_x_100) ;  /* 0x0000000000042947 */ /* 0x000fea0003800000 */
[----:B------:R2:W5:Y:S02]  /*4ef0*/  LDG.E.U8 R5, desc[UR20][R14.64+0x1] ;  /* 0x000001140e057981 */ /* 0x000564000c1e1100 */
.L_x_100:
[----:B------:R-:W-:Y:S05]  /*4f00*/  BSYNC B1 ;  /* 0x0000000000017941 */ /* 0x000fea0003800000 */
.L_x_99:
[----:B-----5:R-:W-:Y:S01]  /*4f10*/  LOP3.LUT R5, R5, 0xff, RZ, 0xc0, !PT ;  /* 0x000000ff05057812 */ /* 0x020fe200078ec0ff */
[----:B------:R-:W-:Y:S01]  /*4f20*/  BSSY B1, `(.L_x_101) ;  /* 0x0000013000017945 */ /* 0x000fe20003800000 */
[----:B------:R-:W-:Y:S02]  /*4f30*/  IADD3 R35, P1, R35, 0x88, RZ ;  /* 0x0000008823237810 */ /* 0x000fe40007f3e0ff */
[----:B------:R-:W-:-:S03]  /*4f40*/  F2FP.F16.E5M2.UNPACK_B R5, R5 ;  /* 0x00000005ff05723e */ /* 0x000fc600020004ff */
[----:B------:R-:W-:Y:S01]  /*4f50*/  IMAD.X R24, RZ, RZ, R25, P1 ;  /* 0x000000ffff187224 */ /* 0x000fe200008e0619 */
[----:B------:R-:W-:Y:S01]  /*4f60*/  ISETP.GE.AND P1, PT, R34, 0x89, PT ;  /* 0x000000892200780c */ /* 0x000fe20003f26270 */
[----:B------:R-:W-:Y:S02]  /*4f70*/  HADD2.F32 R12, -RZ, R5.H0_H0 ;  /* 0x20000005ff0c7230 */ /* 0x000fe40000004100 */
[----:B------:R-:W-:Y:S01]  /*4f80*/  IMAD R24, R24, UR6, RZ ;  /* 0x0000000618187c24 */ /* 0x000fe2000f8e02ff */
[----:B------:R-:W-:Y:S01]  /*4f90*/  ISETP.LT.OR P5, PT, R33, 0x1, !P1 ;  /* 0x000000012100780c */ /* 0x000fe20004fa1670 */
[----:B------:R-:W-:-:S04]  /*4fa0*/  IMAD.WIDE.U32 R26, R35, UR6, R26 ;  /* 0x00000006231a7c25 */ /* 0x000fc8000f8e001a */
[----:B------:R-:W-:Y:S01]  /*4fb0*/  FMUL R5, R12, R9 ;  /* 0x000000090c057220 */ /* 0x000fe20000400000 */
[----:B------:R-:W-:-:S03]  /*4fc0*/  IMAD R35, R35, UR7, R24 ;  /* 0x0000000723237c24 */ /* 0x000fc6000f8e0218 */
[----:B------:R-:W-:Y:S01]  /*4fd0*/  FFMA R5, R108, R8, R5 ;  /* 0x000000086c057223 */ /* 0x000fe20000000005 */
[----:B------:R-:W-:-:S04]  /*4fe0*/  IADD3 R12, P4, R26, UR10, RZ ;  /* 0x0000000a1a0c7c10 */ /* 0x000fc8000ff9e0ff */
[----:B------:R-:W-:Y:S02]  /*4ff0*/  F2FP.SATFINITE.E5M2.F32.PACK_AB_MERGE_C R25, RZ, R5, RZ ;  /* 0x00000005ff19723e */ /* 0x000fe400048060ff */
[----:B0-----:R-:W-:Y:S02]  /*5000*/  IADD3.X R13, R27, UR11, R35, P4, !PT ;  /* 0x0000000b1b0d7c10 */ /* 0x001fe4000a7fe423 */
[----:B------:R-:W-:Y:S01]  /*5010*/  PRMT R5, RZ, 0x7610, R5 ;  /* 0x00007610ff057816 */ /* 0x000fe20000000005 */
[----:B------:R0:W-:Y:S01]  /*5020*/  @!P2 STG.E.U8 desc[UR20][R10.64+0x1], R25 ;  /* 0x000001190a00a986 */ /* 0x0001e2000c101114 */
[----:B------:R-:W-:Y:S05]  /*5030*/  @P5 BRA `(.L_x_102) ;  /* 0x0000000000045947 */ /* 0x000fea0003800000 */
[----:B------:R3:W5:Y:S02]  /*5040*/  LDG.E.U8 R5, desc[UR20][R12.64] ;  /* 0x000000140c057981 */ /* 0x000764000c1e1100 */
.L_x_102:
[----:B------:R-:W-:Y:S05]  /*5050*/  BSYNC B1 ;  /* 0x0000000000017941 */ /* 0x000fea0003800000 */
.L_x_101:
        /* <DEDUP_REMOVED lines=8> */
[----:B0-----:R-:W-:-:S05]  /*50e0*/  F2FP.SATFINITE.E5M2.F32.PACK_AB_MERGE_C R25, RZ, R24, RZ ;  /* 0x00000018ff19723e */ /* 0x001fca00048060ff */
[----:B------:R0:W-:Y:S01]  /*50f0*/  @!P5 STG.E.U8 desc[UR20][R6.64], R25 ;  /* 0x000000190600d986 */ /* 0x0001e2000c101114 */
[----:B------:R-:W-:Y:S05]  /*5100*/  @P2 BRA `(.L_x_104) ;  /* 0x0000000000042947 */ /* 0x000fea0003800000 */
[----:B------:R4:W5:Y:S02]  /*5110*/  LDG.E.U8 R5, desc[UR20][R12.64+0x1] ;  /* 0x000001140c057981 */ /* 0x000964000c1e1100 */
.L_x_104:
[----:B------:R-:W-:Y:S05]  /*5120*/  BSYNC B1 ;  /* 0x0000000000017941 */ /* 0x000fea0003800000 */
.L_x_103:
[----:B-----5:R-:W-:Y:S01]  /*5130*/  LOP3.LUT R5, R5, 0xff, RZ, 0xc0, !PT ;  /* 0x000000ff05057812 */ /* 0x020fe200078ec0ff */
[----:B------:R-:W-:Y:S01]  /*5140*/  BSSY B1, `(.L_x_105) ;  /* 0x000000b000017945 */ /* 0x000fe20003800000 */
[----:B------:R-:W-:Y:S02]  /*5150*/  ISETP.LT.OR P4, PT, R33, 0x9, !P0 ;  /* 0x000000092100780c */ /* 0x000fe40004781670 */
[----:B------:R-:W-:-:S05]  /*5160*/  F2FP.F16.E5M2.UNPACK_B R5, R5 ;  /* 0x00000005ff05723e */ /* 0x000fca00020004ff */
[----:B------:R-:W-:-:S05]  /*5170*/  HADD2.F32 R24, -RZ, R5.H0_H0 ;  /* 0x20000005ff187230 */ /* 0x000fca0000004100 */
[----:B------:R-:W-:-:S04]  /*5180*/  FMUL R5, R24, R9 ;  /* 0x0000000918057220 */ /* 0x000fc80000400000 */
[----:B------:R-:W-:-:S05]  /*5190*/  FFMA R5, R106, R8, R5 ;  /* 0x000000086a057223 */ /* 0x000fca0000000005 */
[----:B0-----:R-:W-:Y:S02]  /*51a0*/  F2FP.SATFINITE.E5M2.F32.PACK_AB_MERGE_C R25, RZ, R5, RZ ;  /* 0x00000005ff19723e */ /* 0x001fe400048060ff */
[----:B------:R-:W-:-:S03]  /*51b0*/  PRMT R5, RZ, 0x7610, R5 ;  /* 0x00007610ff057816 */ /* 0x000fc60000000005 */
[----:B------:R0:W-:Y:S01]  /*51c0*/  @!P2 STG.E.U8 desc[UR20][R6.64+0x1], R25 ;  /* 0x000001190600a986 */ /* 0x0001e2000c101114 */
[----:B------:R-:W-:Y:S05]  /*51d0*/  @P4 BRA `(.L_x_106) ;  /* 0x0000000000044947 */ /* 0x000fea0003800000 */
[----:B------:R0:W5:Y:S02]  /*51e0*/  LDG.E.U8 R5, desc[UR20][R14.64+0x8] ;  /* 0x000008140e057981 */ /* 0x000164000c1e1100 */
.L_x_106:
[----:B------:R-:W-:Y:S05]  /*51f0*/  BSYNC B1 ;  /* 0x0000000000017941 */ /* 0x000fea0003800000 */
.L_x_105:
        /* <DEDUP_REMOVED lines=12> */
.L_x_108:
[----:B------:R-:W-:Y:S05]  /*52c0*/  BSYNC B1 ;  /* 0x0000000000017941 */ /* 0x000fea0003800000 */
.L_x_107:
        /* <DEDUP_REMOVED lines=12> */
.L_x_110:
[----:B------:R-:W-:Y:S05]  /*5390*/  BSYNC B1 ;  /* 0x0000000000017941 */ /* 0x000fea0003800000 */
.L_x_109:
        /* <DEDUP_REMOVED lines=12> */
.L_x_112:
[----:B------:R-:W-:Y:S05]  /*5460*/  BSYNC B1 ;  /* 0x0000000000017941 */ /* 0x000fea0003800000 */
.L_x_111:
        /* <DEDUP_REMOVED lines=12> */
.L_x_114:
[----:B------:R-:W-:Y:S05]  /*5530*/  BSYNC B1 ;  /* 0x0000000000017941 */ /* 0x000fea0003800000 */
.L_x_113:
        /* <DEDUP_REMOVED lines=12> */
.L_x_116:
[----:B------:R-:W-:Y:S05]  /*5600*/  BSYNC B1 ;  /* 0x0000000000017941 */ /* 0x000fea0003800000 */
.L_x_115:
        /* <DEDUP_REMOVED lines=12> */
.L_x_118:
[----:B------:R-:W-:Y:S05]  /*56d0*/  BSYNC B1 ;  /* 0x0000000000017941 */ /* 0x000fea0003800000 */
.L_x_117:
        /* <DEDUP_REMOVED lines=12> */
.L_x_120:
[----:B------:R-:W-:Y:S05]  /*57a0*/  BSYNC B1 ;  /* 0x0000000000017941 */ /* 0x000fea0003800000 */
.L_x_119:
        /* <DEDUP_REMOVED lines=12> */
.L_x_122:
[----:B------:R-:W-:Y:S05]  /*5870*/  BSYNC B1 ;  /* 0x0000000000017941 */ /* 0x000fea0003800000 */
.L_x_121:
        /* <DEDUP_REMOVED lines=12> */
.L_x_124:
[----:B------:R-:W-:Y:S05]  /*5940*/  BSYNC B1 ;  /* 0x0000000000017941 */ /* 0x000fea0003800000 */
.L_x_123:
        /* <DEDUP_REMOVED lines=12> */
.L_x_126:
[----:B------:R-:W-:Y:S05]  /*5a10*/  BSYNC B1 ;  /* 0x0000000000017941 */ /* 0x000fea0003800000 */
.L_x_125:
        /* <DEDUP_REMOVED lines=12> */
.L_x_128:
[----:B------:R-:W-:Y:S05]  /*5ae0*/  BSYNC B1 ;  /* 0x0000000000017941 */ /* 0x000fea0003800000 */
.L_x_127:
        /* <DEDUP_REMOVED lines=12> */
.L_x_130:
[----:B------:R-:W-:Y:S05]  /*5bb0*/  BSYNC B1 ;  /* 0x0000000000017941 */ /* 0x000fea0003800000 */
.L_x_129:
        /* <DEDUP_REMOVED lines=12> */
.L_x_132:
[----:B------:R-:W-:Y:S05]  /*5c80*/  BSYNC B1 ;  /* 0x0000000000017941 */ /* 0x000fea0003800000 */
.L_x_131:
        /* <DEDUP_REMOVED lines=12> */
.L_x_134:
[----:B------:R-:W-:Y:S05]  /*5d50*/  BSYNC B1 ;  /* 0x0000000000017941 */ /* 0x000fea0003800000 */
.L_x_133:
        /* <DEDUP_REMOVED lines=12> */
.L_x_136:
[----:B------:R-:W-:Y:S05]  /*5e20*/  BSYNC B1 ;  /* 0x0000000000017941 */ /* 0x000fea0003800000 */
.L_x_135:
        /* <DEDUP_REMOVED lines=12> */
.L_x_138:
[----:B------:R-:W-:Y:S05]  /*5ef0*/  BSYNC B1 ;  /* 0x0000000000017941 */ /* 0x000fea0003800000 */
.L_x_137:
        /* <DEDUP_REMOVED lines=12> */
.L_x_140:
[----:B------:R-:W-:Y:S05]  /*5fc0*/  BSYNC B1 ;  /* 0x0000000000017941 */ /* 0x000fea0003800000 */
.L_x_139:
        /* <DEDUP_REMOVED lines=12> */
.L_x_142:
[----:B------:R-:W-:Y:S05]  /*6090*/  BSYNC B1 ;  /* 0x0000000000017941 */ /* 0x000fea0003800000 */
.L_x_141:
        /* <DEDUP_REMOVED lines=12> */
.L_x_144:
[----:B------:R-:W-:Y:S05]  /*6160*/  BSYNC B1 ;  /* 0x0000000000017941 */ /* 0x000fea0003800000 */
.L_x_143:
        /* <DEDUP_REMOVED lines=12> */
.L_x_146:
[----:B------:R-:W-:Y:S05]  /*6230*/  BSYNC B1 ;  /* 0x0000000000017941 */ /* 0x000fea0003800000 */
.L_x_145:
        /* <DEDUP_REMOVED lines=12> */
.L_x_148:
[----:B------:R-:W-:Y:S05]  /*6300*/  BSYNC B1 ;  /* 0x0000000000017941 */ /* 0x000fea0003800000 */
.L_x_147:
        /* <DEDUP_REMOVED lines=12> */
.L_x_150:
[----:B------:R-:W-:Y:S05]  /*63d0*/  BSYNC B1 ;  /* 0x0000000000017941 */ /* 0x000fea0003800000 */
.L_x_149:
        /* <DEDUP_REMOVED lines=12> */
.L_x_152:
[----:B------:R-:W-:Y:S05]  /*64a0*/  BSYNC B1 ;  /* 0x0000000000017941 */ /* 0x000fea0003800000 */
.L_x_151:
        /* <DEDUP_REMOVED lines=12> */
.L_x_154:
[----:B------:R-:W-:Y:S05]  /*6570*/  BSYNC B1 ;  /* 0x0000000000017941 */ /* 0x000fea0003800000 */
.L_x_153:
        /* <DEDUP_REMOVED lines=12> */
.L_x_156:
[----:B------:R-:W-:Y:S05]  /*6640*/  BSYNC B1 ;  /* 0x0000000000017941 */ /* 0x000fea0003800000 */
.L_x_155:
[----:B-----5:R-:W-:Y:S01]  /*6650*/  LOP3.LUT R5, R5, 0xff, RZ, 0xc0, !PT ;  /* 0x000000ff05057812 */ /* 0x020fe200078ec0ff */
[----:B------:R-:W-:Y:S01]  /*6660*/  BSSY B1, `(.L_x_157) ;  /* 0x000000b000017945 */ /* 0x000fe20003800000 */
[----:B------:R-:W-:Y:S02]  /*6670*/  ISETP.LT.OR P2, PT, R33, 0x39, !P1 ;  /* 0x000000392100780c */ /* 0x000fe40004f41670 */
[----:B------:R-:W-:-:S05]  /*6680*/  F2FP.F16.E5M2.UNPACK_B R5, R5 ;  /* 0x00000005ff05723e */ /* 0x000fca00020004ff */
[----:B012---:R-:W-:-:S05]  /*6690*/  HADD2.F32 R14, -RZ, R5.H0_H0 ;  /* 0x20000005ff0e7230 */ /* 0x007fca0000004100 */
[----:B------:R-:W-:-:S04]  /*66a0*/  FMUL R5, R14, R9 ;  /* 0x000000090e057220 */ /* 0x000fc80000400000 */
[----:B------:R-:W-:-:S05]  /*66b0*/  FFMA R5, R16, R8, R5 ;  /* 0x0000000810057223 */ /* 0x000fca0000000005 */
[----:B------:R-:W-:Y:S02]  /*66c0*/  F2FP.SATFINITE.E5M2.F32.PACK_AB_MERGE_C R15, RZ, R5, RZ ;  /* 0x00000005ff0f723e */ /* 0x000fe400048060ff */
[----:B------:R-:W-:-:S03]  /*66d0*/  PRMT R5, RZ, 0x7610, R5 ;  /* 0x00007610ff057816 */ /* 0x000fc60000000005 */
[----:B------:R0:W-:Y:S01]  /*66e0*/  @!P0 STG.E.U8 desc[UR20][R10.64+0x39], R15 ;  /* 0x0000390f0a008986 */ /* 0x0001e2000c101114 */
[----:B------:R-:W-:Y:S05]  /*66f0*/  @P2 BRA `(.L_x_158) ;  /* 0x0000000000042947 */ /* 0x000fea0003800000 */
[----:B------:R1:W5:Y:S02]  /*6700*/  LDG.E.U8 R5, desc[UR20][R12.64+0x38] ;  /* 0x000038140c057981 */ /* 0x000364000c1e1100 */
.L_x_158:
[----:B------:R-:W-:Y:S05]  /*6710*/  BSYNC B1 ;  /* 0x0000000000017941 */ /* 0x000fea0003800000 */
.L_x_157:
        /* <DEDUP_REMOVED lines=12> */
.L_x_160:
[----:B------:R-:W-:Y:S05]  /*67e0*/  BSYNC B1 ;  /* 0x0000000000017941 */ /* 0x000fea0003800000 */
.L_x_159:
[----:B------:R-:W-:Y:S05]  /*67f0*/  @P1 BRA `(.L_x_161) ;  /* 0x0000001000301947 */ /* 0x000fea0003800000 */
[----:B-----5:R-:W-:-:S04]  /*6800*/  LOP3.LUT R5, R5, 0xff, RZ, 0xc0, !PT ;  /* 0x000000ff05057812 */ /* 0x020fc800078ec0ff */
[----:B------:R-:W-:-:S05]  /*6810*/  F2FP.F16.E5M2.UNPACK_B R5, R5 ;  /* 0x00000005ff05723e */ /* 0x000fca00020004ff */
[----:B------:R-:W-:-:S05]  /*6820*/  HADD2.F32 R10, -RZ, R5.H0_H0 ;  /* 0x20000005ff0a7230 */ /* 0x000fca0000004100 */
[----:B------:R-:W-:-:S04]  /*6830*/  FMUL R5, R10, R9 ;  /* 0x000000090a057220 */ /* 0x000fc80000400000 */
[----:B------:R-:W-:-:S05]  /*6840*/  FFMA R5, R18, R8, R5 ;  /* 0x0000000812057223 */ /* 0x000fca0000000005 */
[----:B------:R-:W-:-:S05]  /*6850*/  F2FP.SATFINITE.E5M2.F32.PACK_AB_MERGE_C R5, RZ, R5, RZ ;  /* 0x00000005ff05723e */ /* 0x000fca00048060ff */
[----:B------:R0:W-:Y:S01]  /*6860*/  STG.E.U8 desc[UR20][R6.64+0x39], R5 ;  /* 0x0000390506007986 */ /* 0x0001e2000c101114 */
[----:B------:R-:W-:Y:S05]  /*6870*/  BRA `(.L_x_161) ;  /* 0x0000001000107947 */ /* 0x000fea0003800000 */
.L_x_32:
[C---:B------:R-:W-:Y:S01]  /*6880*/  ISETP.GE.AND P0, PT, R34.reuse, 0x1, PT ;  /* 0x000000012200780c */ /* 0x040fe20003f06270 */
[-C--:B--2---:R-:W-:Y:S01]  /*6890*/  FMUL R145, R145, R8.reuse ;  /* 0x0000000891917220 */ /* 0x084fe20000400000 */
[----:B------:R-:W-:Y:S01]  /*68a0*/  ISETP.GE.AND P2, PT, R34, 0x9, PT ;  /* 0x000000092200780c */ /* 0x000fe20003f46270 */
[-C--:B------:R-:W-:Y:S01]  /*68b0*/  FMUL R140, R140, R8.reuse ;  /* 0x000000088c8c7220 */ /* 0x080fe20000400000 */
[----:B------:R-:W-:Y:S01]  /*68c0*/  ISETP.LT.OR P1, PT, R33, 0x1, !P0 ;  /* 0x000000012100780c */ /* 0x000fe20004721670 */
[-C--:B------:R-:W-:Y:S01]  /*68d0*/  FMUL R143, R143, R8.reuse ;  /* 0x000000088f8f7220 */ /* 0x080fe20000400000 */
[----:B------:R-:W-:Y:S01]  /*68e0*/  F2FP.SATFINITE.E5M2.F32.PACK_AB_MERGE_C R145, RZ, R145, RZ ;  /* 0x00000091ff91723e */ /* 0x000fe200048060ff */
[-C--:B------:R-:W-:Y:S01]  /*68f0*/  FMUL R138, R138, R8.reuse ;  /* 0x000000088a8a7220 */ /* 0x080fe20000400000 */
[----:B------:R-:W-:Y:S01]  /*6900*/  ISETP.LT.OR P4, PT, R33, 0x2, !P0 ;  /* 0x000000022100780c */ /* 0x000fe20004781670 */
[-C--:B------:R-:W-:Y:S01]  /*6910*/  FMUL R141, R141, R8.reuse ;  /* 0x000000088d8d7220 */ /* 0x080fe20000400000 */
[C---:B------:R-:W-:Y:S01]  /*6920*/  ISETP.LT.OR P5, PT, R33.reuse, 0x1, !P2 ;  /* 0x000000012100780c */ /* 0x040fe200057a1670 */
[-C--:B------:R-:W-:Y:S01]  /*6930*/  FMUL R136, R136, R8.reuse ;  /* 0x0000000888887220 */ /* 0x080fe20000400000 */
[----:B------:R-:W-:Y:S01]  /*6940*/  ISETP.LT.OR P6, PT, R33, 0x2, !P2 ;  /* 0x000000022100780c */ /* 0x000fe200057c1670 */
[----:B------:R-:W-:Y:S01]  /*6950*/  FMUL R139, R139, R8 ;  /* 0x000000088b8b7220 */ /* 0x000fe20000400000 */
[----:B------:R-:W-:Y:S01]  /*6960*/  F2FP.SATFINITE.E5M2.F32.PACK_AB_MERGE_C R5, RZ, R140, RZ ;  /* 0x0000008cff05723e */ /* 0x000fe200048060ff */
[-C--:B------:R-:W-:Y:S01]  /*6970*/  FMUL R134, R134, R8.reuse ;  /* 0x0000000886867220 */ /* 0x080fe20000400000 */
[----:B------:R-:W-:Y:S01]  /*6980*/  F2FP.SATFINITE.E5M2.F32.PACK_AB_MERGE_C R143, RZ, R143, RZ ;  /* 0x0000008fff8f723e */ /* 0x000fe200048060ff */
[----:B------:R-:W-:Y:S01]  /*6990*/  @!P1 STG.E.U8 desc[UR20][R14.64], R145 ;  /* 0x000000910e009986 */ /* 0x000fe2000c101114 */
[----:B------:R-:W-:Y:S01]  /*69a0*/  ISETP.LT.OR P1, PT, R33, 0x9, !P0 ;  /* 0x000000092100780c */ /* 0x000fe20004721670 */
[----:B------:R-:W-:Y:S01]  /*69b0*/  FMUL R137, R137, R8 ;  /* 0x0000000889897220 */ /* 0x000fe20000400000 */
[----:B------:R-:W-:Y:S01]  /*69c0*/  F2FP.SATFINITE.E5M2.F32.PACK_AB_MERGE_C R25, RZ, R138, RZ ;  /* 0x0000008aff19723e */ /* 0x000fe200048060ff */
[----:B------:R0:W-:Y:S01]  /*69d0*/  @!P4 STG.E.U8 desc[UR20][R14.64+0x1], R5 ;  /* 0x000001050e00c986 */ /* 0x0001e2000c101114 */
[----:B------:R-:W-:Y:S01]  /*69e0*/  F2FP.SATFINITE.E5M2.F32.PACK_AB_MERGE_C R141, RZ, R141, RZ ;  /* 0x0000008dff8d723e */ /* 0x000fe200048060ff */
[-C--:B------:R-:W-:Y:S01]  /*69f0*/  FMUL R132, R132, R8.reuse ;  /* 0x0000000884847220 */ /* 0x080fe20000400000 */
[C---:B------:R-:W-:Y:S01]  /*6a00*/  ISETP.LT.OR P4, PT, R33.reuse, 0xa, !P0 ;  /* 0x0000000a2100780c */ /* 0x040fe20004781670 */
[----:B------:R-:W-:Y:S01]  /*6a10*/  @!P5 STG.E.U8 desc[UR20][R12.64], R143 ;  /* 0x0000008f0c00d986 */ /* 0x000fe2000c101114 */
[----:B------:R-:W-:Y:S01]  /*6a20*/  ISETP.LT.OR P5, PT, R33, 0x9, !P2 ;  /* 0x000000092100780c */ /* 0x000fe200057a1670 */
[-C--:B------:R-:W-:Y:S01]  /*6a30*/  FMUL R135, R135, R8.reuse ;  /* 0x0000000887877220 */ /* 0x080fe20000400000 */
[----:B------:R-:W-:Y:S01]  /*6a40*/  F2FP.SATFINITE.E5M2.F32.PACK_AB_MERGE_C R139, RZ, R139, RZ ;  /* 0x0000008bff8b723e */ /* 0x000fe200048060ff */
[----:B------:R1:W-:Y:S01]  /*6a50*/  @!P6 STG.E.U8 desc[UR20][R12.64+0x1], R25 ;  /* 0x000001190c00e986 */ /* 0x0003e2000c101114 */
[C---:B------:R-:W-:Y:S01]  /*6a60*/  ISETP.LT.OR P6, PT, R33.reuse, 0xa, !P2 ;  /* 0x0000000a2100780c */ /* 0x040fe200057c1670 */
[-C--:B------:R-:W-:Y:S01]  /*6a70*/  FMUL R130, R130, R8.reuse ;  /* 0x0000000882827220 */ /* 0x080fe20000400000 */
[----:B------:R-:W-:Y:S01]  /*6a80*/  F2FP.SATFINITE.E5M2.F32.PACK_AB_MERGE_C R137, RZ, R137, RZ ;  /* 0x00000089ff89723e */ /* 0x000fe200048060ff */
[----:B------:R-:W-:Y:S01]  /*6a90*/  @!P1 STG.E.U8 desc[UR20][R14.64+0x8], R141 ;  /* 0x0000088d0e009986 */ /* 0x000fe2000c101114 */
[----:B------:R-:W-:Y:S01]  /*6aa0*/  ISETP.LT.OR P1, PT, R33, 0x11, !P0 ;  /* 0x000000112100780c */ /* 0x000fe20004721670 */
[----:B------:R-:W-:Y:S01]  /*6ab0*/  FMUL R133, R133, R8 ;  /* 0x0000000885857220 */ /* 0x000fe20000400000 */
[----:B0-----:R-:W-:Y:S01]  /*6ac0*/  F2FP.SATFINITE.E5M2.F32.PACK_AB_MERGE_C R5, RZ, R136, RZ ;  /* 0x00000088ff05723e */ /* 0x001fe200048060ff */
[-C--:B------:R-:W-:Y:S01]  /*6ad0*/  FMUL R128, R128, R8.reuse ;  /* 0x0000000880807220 */ /* 0x080fe20000400000 */
[----:B------:R-:W-:Y:S01]  /*6ae0*/  F2FP.SATFINITE.E5M2.F32.PACK_AB_MERGE_C R135, RZ, R135, RZ ;  /* 0x00000087ff87723e */ /* 0x000fe200048060ff */
[----:B------:R-:W-:Y:S01]  /*6af0*/  FMUL R131, R131, R8 ;  /* 0x0000000883837220 */ /* 0x000fe20000400000 */
[----:B------:R-:W-:Y:S01]  /*6b00*/  F2FP.SATFINITE.E5M2.F32.PACK_AB_MERGE_C R133, RZ, R133, RZ ;  /* 0x00000085ff85723e */ /* 0x000fe200048060ff */
[----:B------:R0:W-:Y:S01]  /*6b10*/  @!P4 STG.E.U8 desc[UR20][R14.64+0x9], R5 ;  /* 0x000009050e00c986 */ /* 0x0001e2000c101114 */
[----:B-1----:R-:W-:Y:S01]  /*6b20*/  F2FP.SATFINITE.E5M2.F32.PACK_AB_MERGE_C R25, RZ, R134, RZ ;  /* 0x00000086ff19723e */ /* 0x002fe200048060ff */
        /* <DEDUP_REMOVED lines=15> */
[-C--:B------:R-:W-:Y:S01]  /*6c20*/  FMUL R125, R125, R8.reuse ;  /* 0x000000087d7d7220 */ /* 0x080fe20000400000 */
[----:B------:R-:W-:Y:S01]  /*6c30*/  FMUL R120, R120, R8 ;  /* 0x0000000878787220 */ /* 0x000fe20000400000 */
[----:B------:R-:W-:Y:S01]  /*6c40*/  F2FP.SATFINITE.E5M2.F32.PACK_AB_MERGE_C R127, RZ, R127, RZ ;  /* 0x0000007fff7f723e */ /* 0x000fe200048060ff */
[----:B------:R0:W-:Y:S01]  /*6c50*/  @!P4 STG.E.U8 desc[UR20][R14.64+0x11], R5 ;  /* 0x000011050e00c986 */ /* 0x0001e2000c101114 */
[----:B-1----:R-:W-:Y:S01]  /*6c60*/  F2FP.SATFINITE.E5M2.F32.PACK_AB_MERGE_C R25, RZ, R130, RZ ;  /* 0x00000082ff19723e */ /* 0x002fe200048060ff */
[-C--:B------:R-:W-:Y:S01]  /*6c70*/  FMUL R123, R123, R8.reuse ;  /* 0x000000087b7b7220 */ /* 0x080fe20000400000 */
[C---:B------:R-:W-:Y:S01]  /*6c80*/  ISETP.LT.OR P4, PT, R33.reuse, 0x1a, !P0 ;  /* 0x0000001a2100780c */ /* 0x040fe20004781670 */
[----:B------:R-:W-:Y:S01]  /*6c90*/  @!P5 STG.E.U8 desc[UR20][R12.64+0x10], R135 ;  /* 0x000010870c00d986 */ /* 0x000fe2000c101114 */
[C---:B------:R-:W-:Y:S01]  /*6ca0*/  ISETP.LT.OR P5, PT, R33.reuse, 0x19, !P2 ;  /* 0x000000192100780c */ /* 0x040fe200057a1670 */
[-C--:B------:R-:W-:Y:S01]  /*6cb0*/  FMUL R118, R118, R8.reuse ;  /* 0x0000000876767220 */ /* 0x080fe20000400000 */
[----:B------:R-:W-:Y:S01]  /*6cc0*/  F2FP.SATFINITE.E5M2.F32.PACK_AB_MERGE_C R125, RZ, R125, RZ ;  /* 0x0000007dff7d723e */ /* 0x000fe200048060ff */
[----:B------:R1:W-:Y:S01]  /*6cd0*/  @!P6 STG.E.U8 desc[UR20][R12.64+0x11], R25 ;  /* 0x000011190c00e986 */ /* 0x0003e2000c101114 */
[----:B------:R-:W-:Y:S01]  /*6ce0*/  ISETP.LT.OR P6, PT, R33, 0x1a, !P2 ;  /* 0x0000001a2100780c */ /* 0x000fe200057c1670 */
        /* <DEDUP_REMOVED lines=8> */
[-C--:B------:R-:W-:Y:S01]  /*6d70*/  FMUL R114, R114, R8.reuse ;  /* 0x0000000872727220 */ /* 0x080fe20000400000 */
[----:B------:R-:W-:Y:S01]  /*6d80*/  FMUL R112, R112, R8 ;  /* 0x0000000870707220 */ /* 0x000fe20000400000 */
[----:B-1----:R-:W-:Y:S01]  /*6d90*/  F2FP.SATFINITE.E5M2.F32.PACK_AB_MERGE_C R25, RZ, R126, RZ ;  /* 0x0000007eff19723e */ /* 0x002fe200048060ff */
[----:B------:R0:W-:Y:S01]  /*6da0*/  @!P4 STG.E.U8 desc[UR20][R14.64+0x19], R5 ;  /* 0x000019050e00c986 */ /* 0x0001e2000c101114 */
[----:B------:R-:W-:Y:S01]  /*6db0*/  ISETP.LT.OR P4, PT, R33, 0x22, !P0 ;  /* 0x000000222100780c */ /* 0x000fe20004781670 */
[-C--:B------:R-:W-:Y:S01]  /*6dc0*/  FMUL R117, R117, R8.reuse ;  /* 0x0000000875757220 */ /* 0x080fe20000400000 */
[----:B------:R-:W-:Y:S01]  /*6dd0*/  F2FP.SATFINITE.E5M2.F32.PACK_AB_MERGE_C R119, RZ, R119, RZ ;  /* 0x00000077ff77723e */ /* 0x000fe200048060ff */
[----:B------:R-:W-:Y:S01]  /*6de0*/  @!P5 STG.E.U8 desc[UR20][R12.64+0x18], R131 ;  /* 0x000018830c00d986 */ /* 0x000fe2000c101114 */
[----:B------:R-:W-:Y:S01]  /*6df0*/  ISETP.LT.OR P5, PT, R33, 0x21, !P2 ;  /* 0x000000212100780c */ /* 0x000fe200057a1670 */
[----:B------:R-:W-:Y:S01]  /*6e00*/  FMUL R115, R115, R8 ;  /* 0x0000000873737220 */ /* 0x000fe20000400000 */
[----:B------:R-:W-:Y:S01]  /*6e10*/  F2FP.SATFINITE.E5M2.F32.PACK_AB_MERGE_C R27, RZ, R112, RZ ;  /* 0x00000070ff1b723e */ /* 0x000fe200048060ff */
[----:B------:R1:W-:Y:S01]  /*6e20*/  @!P6 STG.E.U8 desc[UR20][R12.64+0x19], R25 ;  /* 0x000019190c00e986 */ /* 0x0003e2000c101114 */
[----:B------:R-:W-:Y:S01]  /*6e30*/  ISETP.LT.OR P6, PT, R33, 0x22, !P2 ;  /* 0x000000222100780c */ /* 0x000fe200057c1670 */
[-C--:B------:R-:W-:Y:S01]  /*6e40*/  FMUL R110, R110, R8.reuse ;  /* 0x000000086e6e7220 */ /* 0x080fe20000400000 */
[-C--:B------:R-:W-:Y:S01]  /*6e50*/  FMUL R113, R113, R8.reuse ;  /* 0x0000000871717220 */ /* 0x080fe20000400000 */
        /* <DEDUP_REMOVED lines=39> */
[-C--:B------:R-:W-:Y:S01]  /*70d0*/  FMUL R101, R101, R8.reuse ;  /* 0x0000000865657220 */ /* 0x080fe20000400000 */
[----:B------:R-:W-:Y:S01]  /*70e0*/  @!P1 STG.E.U8 desc[UR20][R14.64+0x30], R121 ;  /* 0x000030790e009986 */ /* 0x000fe2000c101114 */
[----:B------:R-:W-:Y:S01]  /*70f0*/  ISETP.LT.OR P1, PT, R33, 0x39, !P0 ;  /* 0x000000392100780c */ /* 0x000fe20004721670 */
[-C--:B------:R-:W-:Y:S01]  /*7100*/  FMUL R99, R99, R8.reuse ;  /* 0x0000000863637220 */ /* 0x080fe20000400000 */
[----:B------:R-:W-:Y:S01]  /*7110*/  ISETP.LT.OR P0, PT, R33, 0x3a, !P0 ;  /* 0x0000003a2100780c */ /* 0x000fe20004701670 */
[----:B------:R-:W-:Y:S01]  /*7120*/  FMUL R94, R94, R8 ;  /* 0x000000085e5e7220 */ /* 0x000fe20000400000 */
[----:B0-----:R-:W-:Y:S01]  /*7130*/  F2FP.SATFINITE.E5M2.F32.PACK_AB_MERGE_C R5, RZ, R116, RZ ;  /* 0x00000074ff05723e */ /* 0x001fe200048060ff */
[-C--:B------:R-:W-:Y:S01]  /*7140*/  FMUL R92, R92, R8.reuse ;  /* 0x000000085c5c7220 */ /* 0x080fe20000400000 */
[----:B------:R-:W-:Y:S01]  /*7150*/  F2FP.SATFINITE.E5M2.F32.PACK_AB_MERGE_C R103, RZ, R103, RZ ;  /* 0x00000067ff67723e */ /* 0x000fe200048060ff */
[----:B------:R-:W-:Y:S01]  /*7160*/  FMUL R95, R95, R8 ;  /* 0x000000085f5f7220 */ /* 0x000fe20000400000 */
[----:B-1----:R-:W-:Y:S01]  /*7170*/  F2FP.SATFINITE.E5M2.F32.PACK_AB_MERGE_C R25, RZ, R114, RZ ;  /* 0x00000072ff19723e */ /* 0x002fe200048060ff */
[----:B------:R0:W-:Y:S01]  /*7180*/  @!P4 STG.E.U8 desc[UR20][R14.64+0x31], R5 ;  /* 0x000031050e00c986 */ /* 0x0001e2000c101114 */
[----:B------:R-:W-:Y:S01]  /*7190*/  ISETP.LT.OR P4, PT, R33, 0x39, !P2 ;  /* 0x000000392100780c */ /* 0x000fe20005781670 */
[-C--:B------:R-:W-:Y:S01]  /*71a0*/  FMUL R97, R97, R8.reuse ;  /* 0x0000000861617220 */ /* 0x080fe20000400000 */
[----:B------:R-:W-:Y:S01]  /*71b0*/  ISETP.LT.OR P2, PT, R33, 0x3a, !P2 ;  /* 0x0000003a2100780c */ /* 0x000fe20005741670 */
[----:B------:R-:W-:Y:S01]  /*71c0*/  @!P5 STG.E.U8 desc[UR20][R12.64+0x30], R119 ;  /* 0x000030770c00d986 */ /* 0x000fe2000c101114 */
[----:B------:R-:W-:Y:S01]  /*71d0*/  F2FP.SATFINITE.E5M2.F32.PACK_AB_MERGE_C R101, RZ, R101, RZ ;  /* 0x00000065ff65723e */ /* 0x000fe200048060ff */
[-C--:B------:R-:W-:Y:S01]  /*71e0*/  FMUL R90, R90, R8.reuse ;  /* 0x000000085a5a7220 */ /* 0x080fe20000400000 */
[----:B------:R-:W-:Y:S01]  /*71f0*/  F2FP.SATFINITE.E5M2.F32.PACK_AB_MERGE_C R99, RZ, R99, RZ ;  /* 0x00000063ff63723e */ /* 0x000fe200048060ff */
[----:B------:R-:W-:Y:S01]  /*7200*/  @!P6 STG.E.U8 desc[UR20][R12.64+0x31], R25 ;  /* 0x000031190c00e986 */ /* 0x000fe2000c101114 */
[----:B------:R-:W-:Y:S01]  /*7210*/  F2FP.SATFINITE.E5M2.F32.PACK_AB_MERGE_C R95, RZ, R95, RZ ;  /* 0x0000005fff5f723e */ /* 0x000fe200048060ff */
[-C--:B------:R-:W-:Y:S01]  /*7220*/  FMUL R22, R22, R8.reuse ;  /* 0x0000000816167220 */ /* 0x080fe20000400000 */
[-C--:B------:R-:W-:Y:S01]  /*7230*/  FMUL R93, R93, R8.reuse ;  /* 0x000000085d5d7220 */ /* 0x080fe20000400000 */
[----:B------:R-:W-:Y:S01]  /*7240*/  @!P0 STG.E.U8 desc[UR20][R14.64+0x39], R27 ;  /* 0x0000391b0e008986 */ /* 0x000fe2000c101114 */
[----:B------:R-:W-:Y:S01]  /*7250*/  ISETP.GE.AND P0, PT, R34, 0x81, PT ;  /* 0x000000812200780c */ /* 0x000fe20003f06270 */
[----:B------:R-:W-:Y:S01]  /*7260*/  FMUL R91, R91, R8 ;  /* 0x000000085b5b7220 */ /* 0x000fe20000400000 */
[----:B0-----:R-:W-:Y:S01]  /*7270*/  F2FP.SATFINITE.E5M2.F32.PACK_AB_MERGE_C R5, RZ, R110, RZ ;  /* 0x0000006eff05723e */ /* 0x001fe200048060ff */
[----:B------:R0:W-:Y:S01]  /*7280*/  @!P1 STG.E.U8 desc[UR20][R14.64+0x38], R117 ;  /* 0x000038750e009986 */ /* 0x0001e2000c101114 */
[C---:B------:R-:W-:Y:S01]  /*7290*/  ISETP.LT.OR P6, PT, R33.reuse, 0x1, !P0 ;  /* 0x000000012100780c */ /* 0x040fe200047c1670 */
[-C--:B------:R-:W-:Y:S01]  /*72a0*/  FMUL R88, R88, R8.reuse ;  /* 0x0000000858587220 */ /* 0x080fe20000400000 */
[----:B------:R-:W-:Y:S01]  /*72b0*/  ISETP.LT.OR P5, PT, R33, 0x2, !P0 ;  /* 0x000000022100780c */ /* 0x000fe200047a1670 */
[----:B------:R-:W-:Y:S01]  /*72c0*/  @!P4 STG.E.U8 desc[UR20][R12.64+0x38], R115 ;  /* 0x000038730c00c986 */ /* 0x000fe2000c101114 */
[----:B------:R-:W-:Y:S01]  /*72d0*/  ISETP.GE.AND P1, PT, R34, 0x89, PT ;  /* 0x000000892200780c */ /* 0x000fe20003f26270 */
[-C--:B------:R-:W-:Y:S01]  /*72e0*/  FMUL R21, R21, R8.reuse ;  /* 0x0000000815157220 */ /* 0x080fe20000400000 */
[----:B------:R-:W-:Y:S01]  /*72f0*/  F2FP.SATFINITE.E5M2.F32.PACK_AB_MERGE_C R97, RZ, R97, RZ ;  /* 0x00000061ff61723e */ /* 0x000fe200048060ff */
[----:B------:R1:W-:Y:S01]  /*7300*/  @!P2 STG.E.U8 desc[UR20][R12.64+0x39], R5 ;  /* 0x000039050c00a986 */ /* 0x0003e2000c101114 */
[----:B------:R-:W-:Y:S01]  /*7310*/  ISETP.LT.OR P4, PT, R33, 0x1, !P1 ;  /* 0x000000012100780c */ /* 0x000fe20004f81670 */
[-C--:B------:R-:W-:Y:S01]  /*7320*/  FMUL R89, R89, R8.reuse ;  /* 0x0000000859597220 */ /* 0x080fe20000400000 */
[----:B------:R-:W-:Y:S01]  /*7330*/  ISETP.LT.OR P2, PT, R33, 0xa, !P0 ;  /* 0x0000000a2100780c */ /* 0x000fe20004741670 */
[----:B------:R-:W-:Y:S01]  /*7340*/  FMUL R23, R23, R8 ;  /* 0x0000000817177220 */ /* 0x000fe20000400000 */
[----:B0-----:R-:W-:Y:S01]  /*7350*/  F2FP.SATFINITE.E5M2.F32.PACK_AB_MERGE_C R15, RZ, R108, RZ ;  /* 0x0000006cff0f723e */ /* 0x001fe200048060ff */
[----:B------:R-:W-:Y:S01]  /*7360*/  @!P6 STG.E.U8 desc[UR20][R10.64], R113 ;  /* 0x000000710a00e986 */ /* 0x000fe2000c101114 */
[C---:B------:R-:W-:Y:S01]  /*7370*/  ISETP.LT.OR P6, PT, R33.reuse, 0x2, !P1 ;  /* 0x000000022100780c */ /* 0x040fe20004fc1670 */
[-C--:B------:R-:W-:Y:S01]  /*7380*/  FMUL R20, R20, R8.reuse ;  /* 0x0000000814147220 */ /* 0x080fe20000400000 */
[----:B------:R-:W-:Y:S01]  /*7390*/  F2FP.SATFINITE.E5M2.F32.PACK_AB_MERGE_C R93, RZ, R93, RZ ;  /* 0x0000005dff5d723e */ /* 0x000fe200048060ff */
[----:B------:R-:W-:Y:S01]  /*73a0*/  @!P5 STG.E.U8 desc[UR20][R10.64+0x1], R15 ;  /* 0x0000010f0a00d986 */ /* 0x000fe2000c101114 */
[----:B------:R-:W-:Y:S01]  /*73b0*/  ISETP.LT.OR P5, PT, R33, 0x9, !P0 ;  /* 0x000000092100780c */ /* 0x000fe200047a1670 */
[----:B------:R-:W-:Y:S01]  /*73c0*/  FMUL R17, R17, R8 ;  /* 0x0000000811117220 */ /* 0x000fe20000400000 */
[----:B-1----:R-:W-:Y:S01]  /*73d0*/  F2FP.SATFINITE.E5M2.F32.PACK_AB_MERGE_C R5, RZ, R106, RZ ;  /* 0x0000006aff05723e */ /* 0x002fe200048060ff */
[----:B------:R-:W-:Y:S01]  /*73e0*/  @!P4 STG.E.U8 desc[UR20][R6.64], R111 ;  /* 0x0000006f0600c986 */ /* 0x000fe2000c101114 */
[----:B------:R-:W-:Y:S01]  /*73f0*/  F2FP.SATFINITE.E5M2.F32.PACK_AB_MERGE_C R13, RZ, R104, RZ ;  /* 0x00000068ff0d723e */ /* 0x000fe200048060ff */
[-C--:B------:R-:W-:Y:S01]  /*7400*/  FMUL R16, R16, R8.reuse ;  /* 0x0000000810107220 */ /* 0x080fe20000400000 */
[----:B------:R-:W-:Y:S01]  /*7410*/  ISETP.LT.OR P4, PT, R33, 0x9, !P1 ;  /* 0x000000092100780c */ /* 0x000fe20004f81670 */
[-C--:B------:R-:W-:Y:S01]  /*7420*/  FMUL R19, R19, R8.reuse ;  /* 0x0000000813137220 */ /* 0x080fe20000400000 */
[----:B------:R-:W-:Y:S01]  /*7430*/  F2FP.SATFINITE.E5M2.F32.PACK_AB_MERGE_C R91, RZ, R91, RZ ;  /* 0x0000005bff5b723e */ /* 0x000fe200048060ff */
[----:B------:R0:W-:Y:S01]  /*7440*/  @!P6 STG.E.U8 desc[UR20][R6.64+0x1], R5 ;  /* 0x000001050600e986 */ /* 0x0001e2000c101114 */
[C---:B------:R-:W-:Y:S01]  /*7450*/  ISETP.LT.OR P6, PT, R33.reuse, 0xa, !P1 ;  /* 0x0000000a2100780c */ /* 0x040fe20004fc1670 */
[----:B------:R-:W-:Y:S01]  /*7460*/  FMUL R18, R18, R8 ;  /* 0x0000000812127220 */ /* 0x000fe20000400000 */
[----:B------:R-:W-:Y:S01]  /*7470*/  F2FP.SATFINITE.E5M2.F32.PACK_AB_MERGE_C R21, RZ, R21, RZ ;  /* 0x00000015ff15723e */ /* 0x000fe200048060ff */
[----:B------:R1:W-:Y:S01]  /*7480*/  @!P2 STG.E.U8 desc[UR20][R10.64+0x9], R13 ;  /* 0x0000090d0a00a986 */ /* 0x0003e2000c101114 */
[----:B------:R-:W-:-:S02]  /*7490*/  ISETP.LT.OR P2, PT, R33, 0x12, !P0 ;  /* 0x000000122100780c */ /* 0x000fc40004741670 */
[----:B------:R-:W-:Y:S01]  /*74a0*/  F2FP.SATFINITE.E5M2.F32.PACK_AB_MERGE_C R89, RZ, R89, RZ ;  /* 0x00000059ff59723e */ /* 0x000fe200048060ff */
[----:B------:R-:W-:Y:S01]  /*74b0*/  @!P5 STG.E.U8 desc[UR20][R10.64+0x8], R107 ;  /* 0x0000086b0a00d986 */ /* 0x000fe2000c101114 */
[C---:B------:R-:W-:Y:S02]  /*74c0*/  ISETP.LT.OR P5, PT, R33.reuse, 0x11, !P0 ;  /* 0x000000112100780c */ /* 0x040fe400047a1670 */
[----:B------:R-:W-:Y:S01]  /*74d0*/  F2FP.SATFINITE.E5M2.F32.PACK_AB_MERGE_C R23, RZ, R23, RZ ;  /* 0x00000017ff17723e */ /* 0x000fe200048060ff */
[----:B------:R-:W-:Y:S01]  /*74e0*/  @!P4 STG.E.U8 desc[UR20][R6.64+0x8], R109 ;  /* 0x0000086d0600c986 */ /* 0x000fe2000c101114 */
[----:B0-----:R-:W-:Y:S02]  /*74f0*/  F2FP.SATFINITE.E5M2.F32.PACK_AB_MERGE_C R5, RZ, R102, RZ ;  /* 0x00000066ff05723e */ /* 0x001fe400048060ff */
[C---:B------:R-:W-:Y:S02]  /*7500*/  ISETP.LT.OR P4, PT, R33.reuse, 0x11, !P1 ;  /* 0x000000112100780c */ /* 0x040fe40004f81670 */
[----:B-1----:R-:W-:Y:S01]  /*7510*/  F2FP.SATFINITE.E5M2.F32.PACK_AB_MERGE_C R13, RZ, R98, RZ ;  /* 0x00000062ff0d723e */ /* 0x002fe200048060ff */
[----:B------:R0:W-:Y:S01]  /*7520*/  @!P6 STG.E.U8 desc[UR20][R6.64+0x9], R5 ;  /* 0x000009050600e986 */ /* 0x0001e2000c101114 */
[----:B------:R-:W-:-:S02]  /*7530*/  ISETP.LT.OR P6, PT, R33, 0x12, !P1 ;  /* 0x000000122100780c */ /* 0x000fc40004fc1670 */
[----:B------:R-:W-:Y:S01]  /*7540*/  F2FP.SATFINITE.E5M2.F32.PACK_AB_MERGE_C R17, RZ, R17, RZ ;  /* 0x00000011ff11723e */ /* 0x000fe200048060ff */
[----:B------:R1:W-:Y:S01]  /*7550*/  @!P2 STG.E.U8 desc[UR20][R10.64+0x11], R13 ;  /* 0x0000110d0a00a986 */ /* 0x0003e2000c101114 */
[C---:B------:R-:W-:Y:S02]  /*7560*/  ISETP.LT.OR P2, PT, R33.reuse, 0x1a, !P0 ;  /* 0x0000001a2100780c */ /* 0x040fe40004741670 */
[----:B------:R-:W-:Y:S01]  /*7570*/  F2FP.SATFINITE.E5M2.F32.PACK_AB_MERGE_C R19, RZ, R19, RZ ;  /* 0x00000013ff13723e */ /* 0x000fe200048060ff */
[----:B------:R-:W-:Y:S01]  /*7580*/  @!P5 STG.E.U8 desc[UR20][R10.64+0x10], R105 ;  /* 0x000010690a00d986 */ /* 0x000fe2000c101114 */
[----:B------:R-:W-:Y:S02]  /*7590*/  ISETP.LT.OR P5, PT, R33, 0x19, !P0 ;  /* 0x000000192100780c */ /* 0x000fe400047a1670 */
[----:B------:R-:W-:Y:S01]  /*75a0*/  F2FP.SATFINITE.E5M2.F32.PACK_AB_MERGE_C R15, RZ, R18, RZ ;  /* 0x00000012ff0f723e */ /* 0x000fe200048060ff */
[----:B------:R-:W-:Y:S01]  /*75b0*/  @!P4 STG.E.U8 desc[UR20][R6.64+0x10], R103 ;  /* 0x000010670600c986 */ /* 0x000fe2000c101114 */
[----:B0-----:R-:W-:-:S02]  /*75c0*/  F2FP.SATFINITE.E5M2.F32.PACK_AB_MERGE_C R5, RZ, R100, RZ ;  /* 0x00000064ff05723e */ /* 0x001fc400048060ff */
[C---:B------:R-:W-:Y:S02]  /*75d0*/  ISETP.LT.OR P4, PT, R33.reuse, 0x19, !P1 ;  /* 0x000000192100780c */ /* 0x040fe40004f81670 */
[----:B-1----:R-:W-:Y:S01]  /*75e0*/  F2FP.SATFINITE.E5M2.F32.PACK_AB_MERGE_C R13, RZ, R96, RZ ;  /* 0x00000060ff0d723e */ /* 0x002fe200048060ff */
[----:B------:R0:W-:Y:S01]  /*75f0*/  @!P6 STG.E.U8 desc[UR20][R6.64+0x11], R5 ;  /* 0x000011050600e986 */ /* 0x0001e2000c101114 */
[----:B------:R-:W-:-:S03]  /*7600*/  ISETP.LT.OR P6, PT, R33, 0x1a, !P1 ;  /* 0x0000001a2100780c */ /* 0x000fc60004fc1670 */
[----:B------:R1:W-:Y:S01]  /*7610*/  @!P2 STG.E.U8 desc[UR20][R10.64+0x19], R13 ;  /* 0x0000190d0a00a986 */ /* 0x0003e2000c101114 */
[----:B------:R-:W-:-:S03]  /*7620*/  ISETP.LT.OR P2, PT, R33, 0x22, !P0 ;  /* 0x000000222100780c */ /* 0x000fc60004741670 */
[----:B------:R-:W-:Y:S01]  /*7630*/  @!P5 STG.E.U8 desc[UR20][R10.64+0x18], R101 ;  /* 0x000018650a00d986 */ /* 0x000fe2000c101114 */
[C---:B------:R-:W-:Y:S02]  /*7640*/  ISETP.LT.OR P5, PT, R33.reuse, 0x21, !P0 ;  /* 0x000000212100780c */ /* 0x040fe400047a1670 */
[----:B0-----:R-:W-:Y:S01]  /*7650*/  F2FP.SATFINITE.E5M2.F32.PACK_AB_MERGE_C R5, RZ, R94, RZ ;  /* 0x0000005eff05723e */ /* 0x001fe200048060ff */
[----:B------:R-:W-:Y:S01]  /*7660*/  @!P4 STG.E.U8 desc[UR20][R6.64+0x18], R99 ;  /* 0x000018630600c986 */ /* 0x000fe2000c101114 */
        /* <DEDUP_REMOVED lines=25> */
[C---:B------:R-:W-:Y:S02]  /*7800*/  ISETP.LT.OR P2, PT, R33.reuse, 0x39, !P0 ;  /* 0x000000392100780c */ /* 0x040fe40004741670 */
[C---:B------:R-:W-:Y:S01]  /*7810*/  ISETP.LT.OR P0, PT, R33.reuse, 0x3a, !P0 ;  /* 0x0000003a2100780c */ /* 0x040fe20004701670 */
[----:B------:R1:W-:Y:S01]  /*7820*/  @!P5 STG.E.U8 desc[UR20][R10.64+0x30], R89 ;  /* 0x000030590a00d986 */ /* 0x0003e2000c101114 */
[C---:B------:R-:W-:Y:S02]  /*7830*/  ISETP.LT.OR P5, PT, R33.reuse, 0x39, !P1 ;  /* 0x000000392100780c */ /* 0x040fe40004fa1670 */
[----:B------:R-:W-:Y:S01]  /*7840*/  ISETP.LT.OR P1, PT, R33, 0x3a, !P1 ;  /* 0x0000003a2100780c */ /* 0x000fe20004f21670 */
[----:B------:R1:W-:Y:S01]  /*7850*/  @!P4 STG.E.U8 desc[UR20][R6.64+0x30], R23 ;  /* 0x000030170600c986 */ /* 0x0003e2000c101114 */
[----:B0-----:R-:W-:-:S05]  /*7860*/  F2FP.SATFINITE.E5M2.F32.PACK_AB_MERGE_C R5, RZ, R20, RZ ;  /* 0x00000014ff05723e */ /* 0x001fca00048060ff */
[----:B------:R1:W-:Y:S04]  /*7870*/  @!P6 STG.E.U8 desc[UR20][R6.64+0x31], R5 ;  /* 0x000031050600e986 */ /* 0x0003e8000c101114 */
[----:B------:R1:W-:Y:S04]  /*7880*/  @!P2 STG.E.U8 desc[UR20][R10.64+0x38], R17 ;  /* 0x000038110a00a986 */ /* 0x0003e8000c101114 */
[----:B------:R1:W-:Y:S04]  /*7890*/  @!P0 STG.E.U8 desc[UR20][R10.64+0x39], R13 ;  /* 0x0000390d0a008986 */ /* 0x0003e8000c101114 */
[----:B------:R1:W-:Y:S04]  /*78a0*/  @!P5 STG.E.U8 desc[UR20][R6.64+0x38], R19 ;  /* 0x000038130600d986 */ /* 0x0003e8000c101114 */
[----:B------:R1:W-:Y:S02]  /*78b0*/  @!P1 STG.E.U8 desc[UR20][R6.64+0x39], R15 ;  /* 0x0000390f06009986 */ /* 0x0003e4000c101114 */
.L_x_161:
[----:B------:R-:W-:Y:S05]  /*78c0*/  BSYNC B0 ;  /* 0x0000000000007941 */ /* 0x000fea0003800000 */
.L_x_31:
[----:B------:R-:W-:Y:S01]  /*78d0*/  ULDC UR6, c[0x0][0xc] ;  /* 0x0000030000067ab9 */ /* 0x000fe20000000800 */
[----:B------:R-:W-:Y:S01]  /*78e0*/  ULDC UR7, c[0x0][0x10] ;  /* 0x0000040000077ab9 */ /* 0x000fe20000000800 */
[----:B01---5:R-:W0:Y:S01]  /*78f0*/  LDC R5, c[0x0][0x14] ;  /* 0x00000500ff057b82 */ /* 0x023e220000000800 */
[----:B------:R-:W-:Y:S01]  /*7900*/  UIMAD.WIDE.U32 UR6, UR6, UR7, URZ ;  /* 0x00000007060672a5 */ /* 0x000fe2000f8e003f */
[----:B------:R-:W-:Y:S01]  /*7910*/  PRMT R7, RZ, 0x7610, R7 ;  /* 0x00007610ff077816 */ /* 0x000fe20000000007 */
[----:B------:R-:W-:-:S04]  /*7920*/  IMAD.MOV.U32 R6, RZ, RZ, -0x1 ;  /* 0xffffffffff067424 */ /* 0x000fc800078e00ff */
[----:B0-----:R-:W-:-:S04]  /*7930*/  IMAD.WIDE.U32 R2, R5, UR6, R2 ;  /* 0x0000000605027c25 */ /* 0x001fc8000f8e0002 */
[----:B------:R-:W-:Y:S01]  /*7940*/  IMAD R5, R5, UR7, RZ ;  /* 0x0000000705057c24 */ /* 0x000fe2000f8e02ff */
[----:B------:R-:W-:Y:S02]  /*7950*/  ULDC.64 UR6, c[0x0][0x650] ;  /* 0x0001940000067ab9 */ /* 0x000fe40000000a00 */
[----:B------:R-:W-:Y:S01]  /*7960*/  ISETP.GE.U32.AND P0, PT, R2, UR6, PT ;  /* 0x0000000602007c0c */ /* 0x000fe2000bf06070 */
[----:B------:R-:W-:Y:S02]  /*7970*/  IMAD.IADD R3, R3, 0x1, R5 ;  /* 0x0000000103037824 */ /* 0x000fe400078e0205 */
[----:B------:R-:W-:-:S03]  /*7980*/  IMAD.MOV.U32 R5, RZ, RZ, -0x1 ;  /* 0xffffffffff057424 */ /* 0x000fc600078e00ff */
[----:B------:R-:W-:-:S13]  /*7990*/  ISETP.GE.U32.AND.EX P0, PT, R3, UR7, PT, P0 ;  /* 0x0000000703007c0c */ /* 0x000fda000bf06100 */
[----:B------:R-:W-:Y:S05]  /*79a0*/  @P0 BRA `(.L_x_162) ;  /* 0x0000000400600947 */ /* 0x000fea0003800000 */
[----:B------:R-:W0:Y:S01]  /*79b0*/  S2R R20, SR_CTAID.X ;  /* 0x0000000000147919 */ /* 0x000e220000002500 */
[----:B------:R-:W1:Y:S01]  /*79c0*/  LDC.64 R14, c[0x0][0x628] ;  /* 0x00018a00ff0e7b82 */ /* 0x000e620000000a00 */
[----:B------:R-:W-:Y:S01]  /*79d0*/  ULDC UR6, c[0x0][0x150] ;  /* 0x0000540000067ab9 */ /* 0x000fe20000000800 */
[----:B--234-:R-:W-:Y:S01]  /*79e0*/  IMAD.MOV.U32 R12, RZ, RZ, R2 ;  /* 0x000000ffff0c7224 */ /* 0x01cfe200078e0002 */
[----:B------:R-:W2:Y:S01]  /*79f0*/  S2R R22, SR_CTAID.Y ;  /* 0x0000000000167919 */ /* 0x000ea20000002600 */
[----:B------:R-:W-:-:S04]  /*7a00*/  IMAD.MOV.U32 R13, RZ, RZ, R3 ;  /* 0x000000ffff0d7224 */ /* 0x000fc800078e0003 */
[----:B------:R-:W3:Y:S08]  /*7a10*/  LDC R23, c[0x0][0x144] ;  /* 0x00005100ff177b82 */ /* 0x000ef00000000800 */
[----:B------:R-:W4:Y:S08]  /*7a20*/  LDC R16, c[0x0][0x630] ;  /* 0x00018c00ff107b82 */ /* 0x000f300000000800 */
[----:B------:R-:W2:Y:S01]  /*7a30*/  LDC.64 R18, c[0x0][0x620] ;  /* 0x00018800ff127b82 */ /* 0x000ea20000000a00 */
[----:B-1----:R-:W-:-:S04]  /*7a40*/  ISETP.NE.U32.AND P0, PT, R14, RZ, PT ;  /* 0x000000ff0e00720c */ /* 0x002fc80003f05070 */
[----:B------:R-:W-:Y:S02]  /*7a50*/  ISETP.NE.AND.EX P0, PT, R15, RZ, PT, P0 ;  /* 0x000000ff0f00720c */ /* 0x000fe40003f05300 */
[----:B0-----:R-:W-:-:S05]  /*7a60*/  I2FP.F32.U32 R5, R20 ;  /* 0x0000001400057245 */ /* 0x001fca0000201000 */
[----:B------:R-:W-:-:S04]  /*7a70*/  FMUL R5, R5, UR6 ;  /* 0x0000000605057c20 */ /* 0x000fc80008400000 */
[----:B------:R0:W1:Y:S02]  /*7a80*/  F2I.U32.TRUNC.NTZ R21, R5 ;  /* 0x0000000500157305 */ /* 0x000064000020f000 */
[----:B---34-:R-:W-:Y:S05]  /*7a90*/  @!P0 BRA `(.L_x_163) ;  /* 0x0000000000288947 */ /* 0x018fea0003800000 */
[----:B0-----:R-:W0:Y:S02]  /*7aa0*/  LDC R5, c[0x0][0x634] ;  /* 0x00018d00ff057b82 */ /* 0x001e240000000800 */
        /* <DEDUP_REMOVED lines=9> */
.L_x_163:
[-CC-:B------:R-:W-:Y:S01]  /*7b40*/  SHF.R.U64 R17, R12, R16.reuse, R13.reuse ;  /* 0x000000100c117219 */ /* 0x180fe2000000120d */
[----:B------:R-:W3:Y:S01]  /*7b50*/  LDC.64 R28, c[0x0][0x640] ;  /* 0x00019000ff1c7b82 */ /* 0x000ee20000000a00 */
[----:B0-----:R-:W-:Y:S01]  /*7b60*/  SHF.R.U32.HI R5, RZ, R16, R13 ;  /* 0x00000010ff057219 */ /* 0x001fe2000001160d */
[----:B-1----:R-:W-:Y:S01]  /*7b70*/  IMAD.MOV R21, RZ, RZ, -R21 ;  /* 0x000000ffff157224 */ /* 0x002fe200078e0a15 */
[----:B------:R-:W-:Y:S01]  /*7b80*/  IADD3 R11, P0, RZ, -R17, RZ ;  /* 0x80000011ff0b7210 */ /* 0x000fe20007f1e0ff */
[----:B------:R-:W-:Y:S02]  /*7b90*/  ULDC UR6, c[0x0][0x154] ;  /* 0x0000550000067ab9 */ /* 0x000fe40000000800 */
[----:B------:R-:W-:Y:S02]  /*7ba0*/  IMAD R23, R23, R21, R20 ;  /* 0x0000001517177224 */ /* 0x000fe400078e0214 */
[----:B------:R-:W0:Y:S01]  /*7bb0*/  LDC R12, c[0x0][0x618] ;  /* 0x00018600ff0c7b82 */ /* 0x000e220000000800 */
[----:B------:R-:W-:-:S02]  /*7bc0*/  IMAD.X R5, RZ, RZ, ~R5, P0 ;  /* 0x000000ffff057224 */ /* 0x000fc400000e0e05 */
[----:B--2---:R-:W-:-:S04]  /*7bd0*/  IMAD.WIDE.U32 R6, R11, R18, R2 ;  /* 0x000000120b067225 */ /* 0x004fc800078e0002 */
[----:B------:R-:W-:Y:S01]  /*7be0*/  IMAD R10, R5, R18, RZ ;  /* 0x00000012050a7224 */ /* 0x000fe200078e02ff */
[----:B------:R-:W1:Y:S03]  /*7bf0*/  LDC R24, c[0x0][0x608] ;  /* 0x00018200ff187b82 */ /* 0x000e660000000800 */
[----:B------:R-:W-:Y:S02]  /*7c00*/  IMAD R5, R11, R19, R10 ;  /* 0x000000130b057224 */ /* 0x000fe400078e020a */
[----:B------:R-:W-:Y:S02]  /*7c10*/  IMAD.MOV.U32 R11, RZ, RZ, 0x1 ;  /* 0x00000001ff0b7424 */ /* 0x000fe400078e00ff */
[----:B------:R-:W-:Y:S01]  /*7c20*/  IMAD.IADD R5, R7, 0x1, R5 ;  /* 0x0000000107057824 */ /* 0x000fe200078e0205 */
[----:B------:R-:W2:Y:S01]  /*7c30*/  LDC R26, c[0x0][0x658] ;  /* 0x00019600ff1a7b82 */ /* 0x000ea20000000800 */
[----:B------:R-:W-:-:S02]  /*7c40*/  I2FP.F32.U32 R7, R22 ;  /* 0x0000001600077245 */ /* 0x000fc40000201000 */
[----:B---3--:R-:W-:-:S03]  /*7c50*/  ISETP.NE.U32.AND P0, PT, R28, RZ, PT ;  /* 0x000000ff1c00720c */ /* 0x008fc60003f05070 */
[----:B------:R-:W-:Y:S01]  /*7c60*/  FMUL R10, R7, UR6 ;  /* 0x00000006070a7c20 */ /* 0x000fe20008400000 */
[----:B------:R-:W-:Y:S01]  /*7c70*/  ISETP.NE.AND.EX P0, PT, R29, RZ, PT, P0 ;  /* 0x000000ff1d00720c */ /* 0x000fe20003f05300 */
[----:B------:R-:W3:Y:S01]  /*7c80*/  LDC R21, c[0x0][0x148] ;  /* 0x00005200ff157b82 */ /* 0x000ee20000000800 */
[-CC-:B0-----:R-:W-:Y:S01]  /*7c90*/  SHF.R.U64 R16, R6, R12.reuse, R5.reuse ;  /* 0x0000000c06107219 */ /* 0x181fe20000001205 */
[----:B------:R0:W4:Y:S01]  /*7ca0*/  F2I.U32.TRUNC.NTZ R18, R10 ;  /* 0x0000000a00127305 */ /* 0x000122000020f000 */
[----:B------:R-:W-:Y:S01]  /*7cb0*/  SHF.R.U32.HI R5, RZ, R12, R5 ;  /* 0x0000000cff057219 */ /* 0x000fe20000011605 */
[----:B------:R-:W-:-:S04]  /*7cc0*/  IMAD.MOV.U32 R7, RZ, RZ, -0x1 ;  /* 0xffffffffff077424 */ /* 0x000fc800078e00ff */
[----:B------:R-:W0:Y:S01]  /*7cd0*/  LDC R20, c[0x0][0x600] ;  /* 0x00018000ff147b82 */ /* 0x000e220000000800 */
[-CC-:B-1----:R-:W-:Y:S02]  /*7ce0*/  SHF.R.U64 R14, R16, R24.reuse, R5.reuse ;  /* 0x00000018100e7219 */ /* 0x182fe40000001205 */
[----:B------:R-:W-:-:S05]  /*7cf0*/  SHF.R.U32.HI R5, RZ, R24, R5 ;  /* 0x00000018ff057219 */ /* 0x000fca0000011605 */
[----:B------:R-:W1:Y:S01]  /*7d00*/  LDC R27, c[0x0][0x648] ;  /* 0x00019200ff1b7b82 */ /* 0x000e620000000800 */
[-C--:B--2---:R-:W-:Y:S02]  /*7d10*/  SHF.L.U32 R6, R7, R26.reuse, RZ ;  /* 0x0000001a07067219 */ /* 0x084fe400000006ff */
[-CC-:B------:R-:W-:Y:S02]  /*7d20*/  SHF.R.U64 R19, R14, R26.reuse, R5.reuse ;  /* 0x0000001a0e137219 */ /* 0x180fe40000001205 */
[----:B------:R-:W-:Y:S02]  /*7d30*/  SHF.R.U32.HI R7, RZ, R26, R5 ;  /* 0x0000001aff077219 */ /* 0x000fe40000011605 */
[----:B------:R-:W-:Y:S01]  /*7d40*/  LOP3.LUT R25, RZ, R6, RZ, 0x33, !PT ;  /* 0x00000006ff197212 */ /* 0x000fe200078e33ff */
[----:B------:R-:W2:Y:S01]  /*7d50*/  LDC R30, c[0x0][0x638] ;  /* 0x00018e00ff1e7b82 */ /* 0x000ea20000000800 */
[----:B------:R-:W-:Y:S01]  /*7d60*/  SHF.L.U32 R26, R11, R26, RZ ;  /* 0x0000001a0b1a7219 */ /* 0x000fe200000006ff */
[----:B------:R-:W-:-:S06]  /*7d70*/  IMAD.MOV.U32 R6, RZ, RZ, R19 ;  /* 0x000000ffff067224 */ /* 0x000fcc00078e0013 */
[----:B------:R-:W0:Y:S01]  /*7d80*/  LDC R31, c[0x0][0x610] ;  /* 0x00018400ff1f7b82 */ /* 0x000e220000000800 */
[----:B----4-:R-:W-:Y:S05]  /*7d90*/  @!P0 BRA `(.L_x_164) ;  /* 0x0000000000288947 */ /* 0x010fea0003800000 */
[----:B------:R-:W4:Y:S02]  /*7da0*/  LDC R6, c[0x0][0x64c] ;  /* 0x00019300ff067b82 */ /* 0x000f240000000800 */
[----:B----4-:R-:W-:-:S05]  /*7db0*/  IADD3 R5, P0, R19, R6, RZ ;  /* 0x0000000613057210 */ /* 0x010fca0007f1e0ff */
[----:B------:R-:W-:-:S04]  /*7dc0*/  IMAD.X R15, RZ, RZ, R7, P0 ;  /* 0x000000ffff0f7224 */ /* 0x000fc800000e0607 */
[----:B------:R-:W-:-:S04]  /*7dd0*/  IMAD.WIDE.U32 R6, R15, R28, RZ ;  /* 0x0000001c0f067225 */ /* 0x000fc800078e00ff */
[----:B0-----:R-:W-:-:S04]  /*7de0*/  IMAD.WIDE.U32 R10, P0, R5, R29, R6 ;  /* 0x0000001d050a7225 */ /* 0x001fc80007800006 */
[----:B------:R-:W-:-:S04]  /*7df0*/  IMAD.WIDE.U32 R6, R5, R28, RZ ;  /* 0x0000001c05067225 */ /* 0x000fc800078e00ff */
[----:B------:R-:W-:Y:S01]  /*7e00*/  IMAD.X R13, RZ, RZ, RZ, P0 ;  /* 0x000000ffff0d7224 */ /* 0x000fe200000e06ff */
[----:B------:R-:W-:Y:S01]  /*7e10*/  IADD3 RZ, P0, R7, R10, RZ ;  /* 0x0000000a07ff7210 */ /* 0x000fe20007f1e0ff */
[----:B------:R-:W-:-:S04]  /*7e20*/  IMAD.MOV.U32 R12, RZ, RZ, R11 ;  /* 0x000000ffff0c7224 */ /* 0x000fc800078e000b */
[----:B------:R-:W-:-:S08]  /*7e30*/  IMAD.WIDE.U32.X R6, R15, R29, R12, P0 ;  /* 0x0000001d0f067225 */ /* 0x000fd000000e040c */
.L_x_164:
[----:B-1----:R-:W-:Y:S01]  /*7e40*/  SHF.R.U64 R5, R6, R27, R7 ;  /* 0x0000001b06057219 */ /* 0x002fe20000001207 */
[----:B0-----:R-:W-:Y:S01]  /*7e50*/  VIADD R7, R20, 0xffffffff ;  /* 0xffffffff14077836 */ /* 0x001fe20000000000 */
[----:B------:R-:W-:Y:S01]  /*7e60*/  LOP3.LUT R32, R14, R25, RZ, 0xc0, !PT ;  /* 0x000000190e207212 */ /* 0x000fe200078ec0ff */
[----:B------:R-:W-:Y:S02]  /*7e70*/  IMAD.MOV R18, RZ, RZ, -R18 ;  /* 0x000000ffff127224 */ /* 0x000fe400078e0a12 */
[----:B------:R-:W-:Y:S01]  /*7e80*/  IMAD.MOV R6, RZ, RZ, -R5 ;  /* 0x000000ffff067224 */ /* 0x000fe200078e0a05 */
[----:B------:R-:W-:Y:S01]  /*7e90*/  LOP3.LUT R16, R16, R7, RZ, 0xc0, !PT ;  /* 0x0000000710107212 */ /* 0x000fe200078ec0ff */
[----:B------:R-:W-:Y:S02]  /*7ea0*/  IMAD R32, R26, R5, R32 ;  /* 0x000000051a207224 */ /* 0x000fe400078e0220 */
[----:B---3--:R-:W-:Y:S02]  /*7eb0*/  @P3 IMAD R23, R21, R18, R22 ;  /* 0x0000001215173224 */ /* 0x008fe400078e0216 */
[----:B--2---:R-:W-:-:S02]  /*7ec0*/  IMAD R5, R6, R30, R19 ;  /* 0x0000001e06057224 */ /* 0x004fc400078e0213 */
[----:B------:R-:W-:Y:S02]  /*7ed0*/  IMAD R32, R32, R31, R23 ;  /* 0x0000001f20207224 */ /* 0x000fe400078e0217 */
[----:B------:R-:W-:Y:S02]  /*7ee0*/  IMAD R5, R5, R20, R16 ;  /* 0x0000001405057224 */ /* 0x000fe400078e0210 */
[----:B------:R-:W-:-:S03]  /*7ef0*/  IMAD.MOV.U32 R7, RZ, RZ, 0x1 ;  /* 0x00000001ff077424 */ /* 0x000fc600078e00ff */
[----:B------:R-:W-:Y:S02]  /*7f00*/  SEL R6, R5, R32, !P3 ;  /* 0x0000002005067207 */ /* 0x000fe40005800000 */
[----:B------:R-:W-:Y:S01]  /*7f10*/  SEL R32, R32, R5, !P3 ;  /* 0x0000000520207207 */ /* 0x000fe20005800000 */
[----:B------:R-:W-:-:S07]  /*7f20*/  IMAD.MOV.U32 R5, RZ, RZ, R17 ;  /* 0x000000ffff057224 */ /* 0x000fce00078e0011 */
.L_x_162:
[----:B------:R-:W-:Y:S01]  /*7f30*/  UIADD3 UR5, UR9, UR5, URZ ;  /* 0x0000000509057290 */ /* 0x000fe2000fffe03f */
[----:B------:R-:W-:Y:S01]  /*7f40*/  LOP3.LUT P0, RZ, R7, 0xff, RZ, 0xc0, !PT ;  /* 0x000000ff07ff7812 */ /* 0x000fe2000780c0ff */
[----:B------:R-:W-:Y:S02]  /*7f50*/  IMAD.MOV.U32 R7, RZ, RZ, R32 ;  /* 0x000000ffff077224 */ /* 0x000fe400078e0020 */
[----:B------:R-:W-:Y:S02]  /*7f60*/  USHF.R.U32.HI UR6, URZ, 0x2, UR5 ;  /* 0x000000023f067899 */ /* 0x000fe40008011605 */
[----:B------:R-:W-:Y:S02]  /*7f70*/  UISETP.GT.U32.AND UP1, UPT, UR5, 0x3, UPT ;  /* 0x000000030500788c */ /* 0x000fe4000bf24070 */
[----:B------:R-:W-:Y:S02]  /*7f80*/  ULOP3.LUT UR6, UR6, 0x1, URZ, 0xc0, !UPT ;  /* 0x0000000106067892 */ /* 0x000fe4000f8ec03f */
[----:B------:R-:W-:-:S02]  /*7f90*/  UISETP.LT.U32.AND UP1, UPT, UR9, 0x4, UP1 ;  /* 0x000000040900788c */ /* 0x000fc40008f21070 */
[----:B------:R-:W-:Y:S02]  /*7fa0*/  UISETP.NE.U32.AND UP0, UPT, UR6, 0x1, UPT ;  /* 0x000000010600788c */ /* 0x000fe4000bf05070 */
[----:B------:R-:W-:Y:S02]  /*7fb0*/  USEL UR7, URZ, 0x1, !UP1 ;  /* 0x000000013f077887 */ /* 0x000fe4000c800000 */
[----:B------:R-:W-:Y:S02]  /*7fc0*/  UISETP.GT.U32.AND UP0, UPT, UR9, 0x3, !UP0 ;  /* 0x000000030900788c */ /* 0x000fe4000c704070 */
[----:B------:R-:W-:Y:S02]  /*7fd0*/  ULOP3.LUT UR5, UR5, 0x3, URZ, 0xc0, !UPT ;  /* 0x0000000305057892 */ /* 0x000fe4000f8ec03f */
[----:B------:R-:W-:-:S04]  /*7fe0*/  USEL UR6, URZ, 0x1, !UP0 ;  /* 0x000000013f067887 */ /* 0x000fc8000c000000 */
[----:B------:R-:W-:Y:S01]  /*7ff0*/  ULOP3.LUT UR4, UR6, UR4, UR7, 0x96, !UPT ;  /* 0x0000000406047292 */ /* 0x000fe2000f8e9607 */
[----:B------:R-:W-:Y:S11]  /*8000*/  @P0 BRA `(.L_x_165) ;  /* 0xffffff8c00c40947 */ /* 0x000ff6000383ffff */
[----:B------:R-:W-:Y:S05]  /*8010*/  EXIT ;  /* 0x000000000000794d */ /* 0x000fea0003800000 */
.L_x_3:
[----:B0-----:R-:W-:Y:S01]  /*8020*/  ULDC.64 UR4, c[0x0][0x650] ;  /* 0x0001940000047ab9 */ /* 0x001fe20000000a00 */
        /* <DEDUP_REMOVED lines=25> */
.L_x_167:
[--C-:B------:R-:W-:Y:S01]  /*81c0*/  SHF.R.U64 R16, R14, R18, R15.reuse ;  /* 0x000000120e107219 */ /* 0x100fe2000000120f */
[----:B------:R-:W0:Y:S01]  /*81d0*/  LDC R22, c[0x0][0x618] ;  /* 0x00018600ff167b82 */ /* 0x000e220000000800 */
[----:B------:R-:W-:Y:S01]  /*81e0*/  I2FP.F32.U32 R7, R8 ;  /* 0x0000000800077245 */ /* 0x000fe20000201000 */
[----:B------:R-:W-:Y:S01]  /*81f0*/  ULDC UR4, c[0x0][0x150] ;  /* 0x0000540000047ab9 */ /* 0x000fe20000000800 */
[----:B------:R-:W-:Y:S02]  /*8200*/  SHF.R.U32.HI R6, RZ, R18, R15 ;  /* 0x00000012ff067219 */ /* 0x000fe4000001160f */
[----:B------:R-:W-:Y:S01]  /*8210*/  IADD3 R9, P0, RZ, -R16, RZ ;  /* 0x80000010ff097210 */ /* 0x000fe20007f1e0ff */
[----:B------:R-:W-:Y:S01]  /*8220*/  FMUL R13, R7, UR4 ;  /* 0x00000004070d7c20 */ /* 0x000fe20008400000 */
[----:B------:R-:W-:Y:S01]  /*8230*/  ULDC UR4, c[0x0][0x154] ;  /* 0x0000550000047ab9 */ /* 0x000fe20000000800 */
[----:B------:R-:W1:Y:S02]  /*8240*/  LDC.64 R24, c[0x0][0x640] ;  /* 0x00019000ff187b82 */ /* 0x000e640000000a00 */
[----:B------:R-:W-:-:S02]  /*8250*/  IMAD.X R11, RZ, RZ, ~R6, P0 ;  /* 0x000000ffff0b7224 */ /* 0x000fc400000e0e06 */
[----:B------:R-:W2:Y:S01]  /*8260*/  F2I.U32.TRUNC.NTZ R13, R13 ;  /* 0x0000000d000d7305 */ /* 0x000ea2000020f000 */
[----:B------:R-:W-:-:S03]  /*8270*/  IMAD.WIDE.U32 R6, R9, R20, R2 ;  /* 0x0000001409067225 */ /* 0x000fc600078e0002 */
[----:B------:R-:W3:Y:S01]  /*8280*/  LDC R15, c[0x0][0x144] ;  /* 0x00005100ff0f7b82 */ /* 0x000ee20000000800 */
[----:B------:R-:W-:-:S04]  /*8290*/  IMAD R12, R11, R20, RZ ;  /* 0x000000140b0c7224 */ /* 0x000fc800078e02ff */
[----:B------:R-:W-:Y:S02]  /*82a0*/  IMAD R9, R9, R21, R12 ;  /* 0x0000001509097224 */ /* 0x000fe400078e020c */
[----:B------:R-:W-:Y:S01]  /*82b0*/  IMAD.MOV.U32 R12, RZ, RZ, -0x1 ;  /* 0xffffffffff0c7424 */ /* 0x000fe200078e00ff */
[----:B------:R-:W4:Y:S01]  /*82c0*/  LDC R18, c[0x0][0x608] ;  /* 0x00018200ff127b82 */ /* 0x000f220000000800 */
[----:B------:R-:W-:Y:S01]  /*82d0*/  IMAD.IADD R7, R7, 0x1, R9 ;  /* 0x0000000107077824 */ /* 0x000fe200078e0209 */
[----:B------:R-:W-:-:S04]  /*82e0*/  I2FP.F32.U32 R9, R10 ;  /* 0x0000000a00097245 */ /* 0x000fc80000201000 */
[-C--:B0-----:R-:W-:Y:S01]  /*82f0*/  SHF.R.U64 R14, R6, R22.reuse, R7 ;  /* 0x00000016060e7219 */ /* 0x081fe20000001207 */
[----:B--2---:R-:W-:Y:S01]  /*8300*/  IMAD.MOV R6, RZ, RZ, -R13 ;  /* 0x000000ffff067224 */ /* 0x004fe200078e0a0d */
[----:B------:R-:W0:Y:S01]  /*8310*/  LDC R11, c[0x0][0x658] ;  /* 0x00019600ff0b7b82 */ /* 0x000e220000000800 */
[----:B-1----:R-:W-:Y:S01]  /*8320*/  ISETP.NE.U32.AND P0, PT, R24, RZ, PT ;  /* 0x000000ff1800720c */ /* 0x002fe20003f05070 */
[----:B------:R-:W-:Y:S01]  /*8330*/  FMUL R9, R9, UR4 ;  /* 0x0000000409097c20 */ /* 0x000fe20008400000 */
[----:B------:R-:W-:Y:S02]  /*8340*/  SHF.R.U32.HI R7, RZ, R22, R7 ;  /* 0x00000016ff077219 */ /* 0x000fe40000011607 */
[----:B------:R-:W-:-:S03]  /*8350*/  ISETP.NE.AND.EX P0, PT, R25, RZ, PT, P0 ;  /* 0x000000ff1900720c */ /* 0x000fc60003f05300 */
[----:B------:R-:W1:Y:S01]  /*8360*/  LDC R21, c[0x0][0x148] ;  /* 0x00005200ff157b82 */ /* 0x000e620000000800 */
[----:B---3--:R-:W-:Y:S02]  /*8370*/  IMAD R22, R15, R6, R8 ;  /* 0x000000060f167224 */ /* 0x008fe400078e0208 */
[----:B------:R-:W-:-:S05]  /*8380*/  IMAD.MOV.U32 R8, RZ, RZ, 0x1 ;  /* 0x00000001ff087424 */ /* 0x000fca00078e00ff */
[----:B------:R-:W2:Y:S01]  /*8390*/  LDC R20, c[0x0][0x600] ;  /* 0x00018000ff147b82 */ /* 0x000ea20000000800 */
[-CC-:B----4-:R-:W-:Y:S02]  /*83a0*/  SHF.R.U64 R17, R14, R18.reuse, R7.reuse ;  /* 0x000000120e117219 */ /* 0x190fe40000001207 */
[----:B------:R-:W-:Y:S02]  /*83b0*/  SHF.R.U32.HI R6, RZ, R18, R7 ;  /* 0x00000012ff067219 */ /* 0x000fe40000011607 */
[----:B------:R3:W4:Y:S03]  /*83c0*/  F2I.U32.TRUNC.NTZ R18, R9 ;  /* 0x0000000900127305 */ /* 0x000726000020f000 */
[----:B------:R-:W1:Y:S01]  /*83d0*/  LDC R23, c[0x0][0x648] ;  /* 0x00019200ff177b82 */ /* 0x000e620000000800 */
[-C--:B0-----:R-:W-:Y:S02]  /*83e0*/  SHF.R.U64 R19, R17, R11.reuse, R6 ;  /* 0x0000000b11137219 */ /* 0x081fe40000001206 */
[----:B------:R-:W-:-:S02]  /*83f0*/  SHF.L.U32 R12, R12, R11, RZ ;  /* 0x0000000b0c0c7219 */ /* 0x000fc400000006ff */
[-C--:B------:R-:W-:Y:S01]  /*8400*/  SHF.R.U32.HI R7, RZ, R11.reuse, R6 ;  /* 0x0000000bff077219 */ /* 0x080fe20000011606 */
[----:B------:R-:W-:Y:S01]  /*8410*/  IMAD.MOV.U32 R6, RZ, RZ, R19 ;  /* 0x000000ffff067224 */ /* 0x000fe200078e0013 */
[----:B------:R-:W-:Y:S01]  /*8420*/  SHF.L.U32 R27, R8, R11, RZ ;  /* 0x0000000b081b7219 */ /* 0x000fe200000006ff */
[----:B------:R-:W0:Y:S01]  /*8430*/  LDC R26, c[0x0][0x638] ;  /* 0x00018e00ff1a7b82 */ /* 0x000e220000000800 */
[----:B------:R-:W-:-:S07]  /*8440*/  LOP3.LUT R28, RZ, R12, RZ, 0x33, !PT ;  /* 0x0000000cff1c7212 */ /* 0x000fce00078e33ff */
[----:B------:R-:W0:Y:S01]  /*8450*/  LDC R29, c[0x0][0x610] ;  /* 0x00018400ff1d7b82 */ /* 0x000e220000000800 */
[----:B---34-:R-:W-:Y:S05]  /*8460*/  @!P0 BRA `(.L_x_168) ;  /* 0x0000000000288947 */ /* 0x018fea0003800000 */
        /* <DEDUP_REMOVED lines=10> */
.L_x_168:
[----:B-1----:R-:W-:Y:S01]  /*8510*/  SHF.R.U64 R7, R6, R23, R7 ;  /* 0x0000001706077219 */ /* 0x002fe20000001207 */
[----:B--2---:R-:W-:Y:S01]  /*8520*/  VIADD R9, R20, 0xffffffff ;  /* 0xffffffff14097836 */ /* 0x004fe20000000000 */
[----:B------:R-:W-:Y:S01]  /*8530*/  LOP3.LUT R6, R17, R28, RZ, 0xc0, !PT ;  /* 0x0000001c11067212 */ /* 0x000fe200078ec0ff */
[----:B------:R-:W-:Y:S02]  /*8540*/  IMAD.MOV R18, RZ, RZ, -R18 ;  /* 0x000000ffff127224 */ /* 0x000fe400078e0a12 */
[----:B------:R-:W-:Y:S02]  /*8550*/  IMAD.MOV R8, RZ, RZ, -R7 ;  /* 0x000000ffff087224 */ /* 0x000fe400078e0a07 */
[----:B------:R-:W-:Y:S01]  /*8560*/  IMAD R11, R27, R7, R6 ;  /* 0x000000071b0b7224 */ /* 0x000fe200078e0206 */
[----:B------:R-:W-:Y:S01]  /*8570*/  LOP3.LUT R7, R14, R9, RZ, 0xc0, !PT ;  /* 0x000000090e077212 */ /* 0x000fe200078ec0ff */
[----:B------:R-:W-:Y:S02]  /*8580*/  @P3 IMAD R22, R21, R18, R10 ;  /* 0x0000001215163224 */ /* 0x000fe400078e020a */
[----:B0-----:R-:W-:-:S02]  /*8590*/  IMAD R6, R8, R26, R19 ;  /* 0x0000001a08067224 */ /* 0x001fc400078e0213 */
[----:B------:R-:W-:Y:S02]  /*85a0*/  IMAD R11, R11, R29, R22 ;  /* 0x0000001d0b0b7224 */ /* 0x000fe400078e0216 */
[----:B------:R-:W-:Y:S02]  /*85b0*/  IMAD R6, R6, R20, R7 ;  /* 0x0000001406067224 */ /* 0x000fe400078e0207 */
[----:B------:R-:W-:-:S03]  /*85c0*/  IMAD.MOV.U32 R8, RZ, RZ, 0x1 ;  /* 0x00000001ff087424 */ /* 0x000fc600078e00ff */
[----:B------:R-:W-:Y:S02]  /*85d0*/  SEL R15, R6, R11, !P3 ;  /* 0x0000000b060f7207 */ /* 0x000fe40005800000 */
[----:B------:R-:W-:Y:S01]  /*85e0*/  SEL R11, R11, R6, !P3 ;  /* 0x000000060b0b7207 */ /* 0x000fe20005800000 */
[----:B------:R-:W-:Y:S01]  /*85f0*/  IMAD.MOV.U32 R6, RZ, RZ, R16 ;  /* 0x000000ffff067224 */ /* 0x000fe200078e0010 */
[----:B------:R-:W-:-:S07]  /*8600*/  PRMT R7, R8, 0x7610, R7 ;  /* 0x0000761008077816 */ /* 0x000fce0000000007 */
.L_x_166:
[----:B------:R-:W-:-:S08]  /*8610*/  NOP ;  /* 0x0000000000007918 */ /* 0x000fd00000000000 */
[----:B------:R-:W0:-:S00]  /*8620*/  USETMAXREG.DEALLOC.CTAPOOL 0x28 ;  /* 0x00000028000079c8 */ /* 0x000e0000080e0500 */
[----:B0-----:R-:W-:-:S13]  /*8630*/  ISETP.NE.AND P0, PT, R5, RZ, PT ;  /* 0x000000ff0500720c */ /* 0x001fda0003f05270 */
[----:B------:R-:W-:Y:S05]  /*8640*/  @P0 EXIT ;  /* 0x000000000000094d */ /* 0x000fea0003800000 */
[----:B------:R-:W-:Y:S01]  /*8650*/  LOP3.LUT P0, RZ, R7, 0xff, RZ, 0xc0, !PT ;  /* 0x000000ff07ff7812 */ /* 0x000fe2000780c0ff */
[----:B------:R-:W-:Y:S02]  /*8660*/  IMAD.MOV.U32 R12, RZ, RZ, 0x1 ;  /* 0x00000001ff0c7424 */ /* 0x000fe400078e00ff */
[----:B------:R-:W-:-:S10]  /*8670*/  IMAD.MOV.U32 R5, RZ, RZ, RZ ;  /* 0x000000ffff057224 */ /* 0x000fd400078e00ff */
[----:B------:R-:W-:Y:S05]  /*8680*/  @!P0 BRA `(.L_x_169) ;  /* 0x0000000c00348947 */ /* 0x000fea0003800000 */
[----:B------:R-:W0:Y:S01]  /*8690*/  LDC R5, c[0x0][0x28c] ;  /* 0x0000a300ff057b82 */ /* 0x000e220000000800 */
[----:B------:R-:W-:Y:S01]  /*86a0*/  ULDC UR5, c[0x0][0x600] ;  /* 0x0001800000057ab9 */ /* 0x000fe20000000800 */
[----:B------:R-:W-:Y:S01]  /*86b0*/  ULDC UR4, c[0x0][0xc] ;  /* 0x0000030000047ab9 */ /* 0x000fe20000000800 */
[----:B------:R-:W-:Y:S01]  /*86c0*/  UIADD3 UR16, UR5, -0x1, URZ ;  /* 0xffffffff05107890 */ /* 0x000fe2000fffe03f */
[C---:B------:R-:W-:Y:S01]  /*86d0*/  LOP3.LUT P4, RZ, R0.reuse, 0x7f, RZ, 0xc0, !PT ;  /* 0x0000007f00ff7812 */ /* 0x040fe2000788c0ff */
[----:B------:R-:W-:Y:S01]  /*86e0*/  ULDC UR6, c[0x0][0x658] ;  /* 0x0001960000067ab9 */ /* 0x000fe20000000800 */
[----:B------:R-:W-:Y:S01]  /*86f0*/  ULDC UR5, c[0x0][0x10] ;  /* 0x0000040000057ab9 */ /* 0x000fe20000000800 */
[----:B------:R-:W-:Y:S01]  /*8700*/  UMOV UR7, 0xffffffff ;  /* 0xffffffff00077882 */ /* 0x000fe20000000000 */
[----:B------:R-:W-:Y:S01]  /*8710*/  UMOV UR8, 0x1 ;  /* 0x0000000100087882 */ /* 0x000fe20000000000 */
[----:B------:R-:W-:Y:S01]  /*8720*/  UIMAD.WIDE.U32 UR4, UR4, UR5, URZ ;  /* 0x00000005040472a5 */ /* 0x000fe2000f8e003f */
[----:B------:R-:W-:Y:S01]  /*8730*/  LOP3.LUT P0, RZ, R0, 0x1f, RZ, 0xc0, !PT ;  /* 0x0000001f00ff7812 */ /* 0x000fe2000780c0ff */
[----:B------:R-:W-:Y:S01]  /*8740*/  USHF.L.U32 UR7, UR7, UR6, URZ ;  /* 0x0000000607077299 */ /* 0x000fe2000800063f */
[----:B------:R-:W-:Y:S01]  /*8750*/  BSSY B0, `(.L_x_169) ;  /* 0x00000c0000007945 */ /* 0x000fe20003800000 */
[----:B------:R-:W-:Y:S01]  /*8760*/  USHF.L.U32 UR18, UR8, UR6, URZ ;  /* 0x0000000608127299 */ /* 0x000fe2000800063f */
[----:B------:R-:W-:Y:S01]  /*8770*/  IMAD.MOV.U32 R14, RZ, RZ, 0x1 ;  /* 0x00000001ff0e7424 */ /* 0x000fe200078e00ff */
[----:B------:R-:W-:Y:S01]  /*8780*/  LOP3.LUT R17, R4, 0x2, RZ, 0xfc, !PT ;  /* 0x0000000204117812 */ /* 0x000fe200078efcff */
[----:B------:R-:W-:Y:S01]  /*8790*/  ULDC UR6, c[0x0][0x14] ;  /* 0x0000050000067ab9 */ /* 0x000fe20000000800 */
[----:B------:R-:W-:Y:S01]  /*87a0*/  PLOP3.LUT P0, PT, P0, P4, PT, 0x8a, 0x0 ;  /* 0x000000000000781c */ /* 0x000fe20000709172 */
[----:B------:R-:W-:Y:S01]  /*87b0*/  UIMAD.WIDE.U32 UR20, UR4, UR6, URZ ;  /* 0x00000006041472a5 */ /* 0x000fe2000f8e003f */
[----:B------:R-:W-:Y:S01]  /*87c0*/  IMAD.MOV.U32 R12, RZ, RZ, 0x1 ;  /* 0x00000001ff0c7424 */ /* 0x000fe200078e00ff */
[----:B------:R-:W-:-:S02]  /*87d0*/  UIMAD UR13, UR5, UR6, URZ ;  /* 0x00000006050d72a4 */ /* 0x000fc4000f8e023f */
[----:B------:R-:W-:Y:S01]  /*87e0*/  ULOP3.LUT UR17, URZ, UR7, URZ, 0x33, !UPT ;  /* 0x000000073f117292 */ /* 0x000fe2000f8e333f */
[----:B0-----:R-:W-:Y:S01]  /*87f0*/  VIADD R5, R5, 0x7f ;  /* 0x0000007f05057836 */ /* 0x001fe20000000000 */
[----:B------:R-:W-:Y:S01]  /*8800*/  UIADD3 UR13, UR21, UR13, URZ ;  /* 0x0000000d150d7290 */ /* 0x000fe2000fffe03f */
[----:B------:R-:W-:-:S03]  /*8810*/  ULDC.64 UR22, c[0x0][0x198] ;  /* 0x0000660000167ab9 */ /* 0x000fc60000000a00 */
[----:B------:R-:W-:-:S04]  /*8820*/  SHF.R.S32.HI R8, RZ, 0x1f, R5 ;  /* 0x0000001fff087819 */ /* 0x000fc80000011405 */
[----:B------:R-:W-:Y:S01]  /*8830*/  LEA.HI R8, R8, R5, RZ, 0x7 ;  /* 0x0000000508087211 */ /* 0x000fe200078f38ff */
[----:B------:R-:W-:-:S03]  /*8840*/  IMAD.MOV.U32 R5, RZ, RZ, RZ ;  /* 0x000000ffff057224 */ /* 0x000fc600078e00ff */
[----:B------:R-:W-:-:S05]  /*8850*/  SHF.R.S32.HI R16, RZ, 0x7, R8 ;  /* 0x00000007ff107819 */ /* 0x000fca0000011408 */
[----:B------:R-:W-:-:S07]  /*8860*/  VIADD R13, R16, 0x1 ;  /* 0x00000001100d7836 */ /* 0x000fce0000000000 */
.L_x_181:
[----:B------:R-:W-:-:S03]  /*8870*/  UMOV UR4, 0xffffffff ;  /* 0xffffffff00047882 */ /* 0x000fc60000000000 */
[----:B------:R-:W-:Y:S05]  /*8880*/  BRA.DIV UR4, `(.L_x_170) ;  /* 0x0000000e04a47947 */ /* 0x000fea000b800000 */
[----:B------:R-:W-:-:S13]  /*8890*/  ELECT P1, URZ, PT ;  /* 0x00000000003f782f */ /* 0x000fda0003820000 */
.L_x_192:
[----:B------:R-:W0:Y:S01]  /*88a0*/  LDC R0, c[0x0][0x28c] ;  /* 0x0000a300ff007b82 */ /* 0x000e220000000800 */
[----:B------:R-:W-:Y:S01]  /*88b0*/  BSSY B1, `(.L_x_171) ;  /* 0x0000037000017945 */ /* 0x000fe20003800000 */
[----:B0-----:R-:W-:-:S13]  /*88c0*/  ISETP.LT.OR P1, PT, R0, 0x1, !P1 ;  /* 0x000000010000780c */ /* 0x001fda0004f21670 */
[----:B------:R-:W-:Y:S05]  /*88d0*/  @P1 BRA `(.L_x_172) ;  /* 0x0000000000d01947 */ /* 0x000fea0003800000 */
[----:B------:R-:W-:Y:S02]  /*88e0*/  IMAD.SHL.U32 R15, R15, 0x40, RZ ;  /* 0x000000400f0f7824 */ /* 0x000fe400078e00ff */
[----:B------:R-:W-:Y:S02]  /*88f0*/  IMAD.SHL.U32 R11, R11, 0x100, RZ ;  /* 0x000001000b0b7824 */ /* 0x000fe400078e00ff */
[----:B------:R-:W-:Y:S02]  /*8900*/  IMAD.MOV.U32 R20, RZ, RZ, RZ ;  /* 0x000000ffff147224 */ /* 0x000fe400078e00ff */
[----:B------:R-:W-:Y:S02]  /*8910*/  IMAD.MOV.U32 R0, RZ, RZ, R13 ;  /* 0x000000ffff007224 */ /* 0x000fe400078e000d */
[----:B------:R-:W-:Y:S02]  /*8920*/  IMAD.MOV.U32 R7, RZ, RZ, R12 ;  /* 0x000000ffff077224 */ /* 0x000fe400078e000c */
[----:B------:R-:W-:-:S07]  /*8930*/  IMAD.MOV.U32 R8, RZ, RZ, R5 ;  /* 0x000000ffff087224 */ /* 0x000fce00078e0005 */
.L_x_176:
[----:B------:R-:W0:Y:S01]  /*8940*/  S2R R10, SR_CgaCtaId ;  /* 0x00000000000a7919 */ /* 0x000e220000008800 */
[----:B------:R-:W-:-:S04]  /*8950*/  MOV R9, 0x400 ;  /* 0x0000040000097802 */ /* 0x000fc80000000f00 */
[----:B0-----:R-:W-:Y:S02]  /*8960*/  LEA R19, R10, R9, 0x18 ;  /* 0x000000090a137211 */ /* 0x001fe400078ec0ff */
[----:B------:R-:W-:Y:S01]  /*8970*/  SHF.L.U32 R9, R7, 0x1f, RZ ;  /* 0x0000001f07097819 */ /* 0x000fe200000006ff */
[----:B------:R-:W0:Y:S02]  /*8980*/  @!P4 LDC R10, c[0x0][0x500] ;  /* 0x00014000ff0acb82 */ /* 0x000e240000000800 */
[----:B------:R-:W-:-:S04]  /*8990*/  IMAD R18, R8, 0x8, R19 ;  /* 0x0000000808127824 */ /* 0x000fc800078e0213 */
[----:B------:R-:W1:Y:S02]  /*89a0*/  SYNCS.PHASECHK.TRANS64.TRYWAIT P1, [R18+URZ+0x20], R9 ;  /* 0x00002009120075a7 */ /* 0x000e64000802017f */
[----:B-1----:R-:W-:Y:S05]  /*89b0*/  @!P1 BRA `(.L_x_173) ;  /* 0x0000000c00789947 */ /* 0x002fea0003800000 */
.L_x_193:
[----:B-1----:R-:W-:Y:S01]  /*89c0*/  PRMT R9, R17, 0x9910, RZ ;  /* 0x0000991011097816 */ /* 0x002fe200000000ff */
[----:B0-----:R0:W-:Y:S03]  /*89d0*/  @!P4 SYNCS.ARRIVE.TRANS64 RZ, [R18+URZ], R10 ;  /* 0x0000000a12ffc9a7 */ /* 0x0011e6000800003f */
[----:B------:R-:W-:-:S13]  /*89e0*/  ISETP.NE.AND P1, PT, R9, 0x2, PT ;  /* 0x000000020900780c */ /* 0x000fda0003f25270 */
[----:B0-----:R-:W-:Y:S05]  /*89f0*/  @P1 BRA `(.L_x_174) ;  /* 0x0000000000041947 */ /* 0x001fea0003800000 */
[----:B------:R-:W-:Y:S01]  /*8a00*/  BPT.TRAP 0x1 ;  /* 0x000000040000795c */ /* 0x000fe20000300000 */
.L_x_174:
[----:B------:R-:W-:Y:S05]  /*8a10*/  @P0 BRA `(.L_x_175) ;  /* 0x0000000000040947 */ /* 0x000fea0003800000 */
[----:B------:R-:W-:Y:S01]  /*8a20*/  BPT.TRAP 0x1 ;  /* 0x000000040000795c */ /* 0x000fe20000300000 */
.L_x_175:
[--C-:B------:R-:W-:Y:S01]  /*8a30*/  IMAD R9, R8, 0x8000, R19.reuse ;  /* 0x0000800008097824 */ /* 0x100fe200078e0213 */
[----:B------:R-:W-:Y:S01]  /*8a40*/  R2UR UR9, R18 ;  /* 0x00000000120972ca */ /* 0x000fe200000e0000 */
[----:B------:R-:W-:Y:S01]  /*8a50*/  IMAD R19, R8, 0x2000, R19 ;  /* 0x0000200008137824 */ /* 0x000fe200078e0213 */
[----:B------:R-:W-:Y:S01]  /*8a60*/  UIADD3 UR4, UP0, UR22, 0xf0, URZ ;  /* 0x000000f016047890 */ /* 0x000fe2000ff1e03f */
[----:B------:R-:W-:Y:S01]  /*8a70*/  VIADD R0, R0, 0xffffffff ;  /* 0xffffffff00007836 */ /* 0x000fe20000000000 */
[----:B------:R-:W-:Y:S01]  /*8a80*/  R2UR UR5, R9 ;  /* 0x00000000090572ca */ /* 0x000fe200000e0000 */
[----:B------:R-:W-:Y:S01]  /*8a90*/  UIADD3 UR24, UP1, UR22, 0x1f0, URZ ;  /* 0x000001f016187890 */ /* 0x000fe2000ff3e03f */
[----:B------:R-:W-:Y:S01]  /*8aa0*/  R2UR UR8, R19 ;  /* 0x00000000130872ca */ /* 0x000fe200000e0000 */
[----:B------:R-:W-:Y:S01]  /*8ab0*/  VIADD R8, R8, 0x1 ;  /* 0x0000000108087836 */ /* 0x000fe20000000000 */
[----:B------:R-:W-:Y:S01]  /*8ac0*/  R2UR UR11, R11 ;  /* 0x000000000b0b72ca */ /* 0x000fe200000e0000 */
[----:B------:R-:W-:Y:S01]  /*8ad0*/  UIADD3.X UR25, URZ, UR23, URZ, UP1, !UPT ;  /* 0x000000173f197290 */ /* 0x000fe20008ffe43f */
[----:B------:R-:W-:Y:S01]  /*8ae0*/  R2UR UR10, R20 ;  /* 0x00000000140a72ca */ /* 0x000fe200000e0000 */
[----:B------:R-:W-:Y:S01]  /*8af0*/  UMOV UR6, 0x0 ;  /* 0x0000000000067882 */ /* 0x000fe20000000000 */
[----:B------:R-:W-:Y:S01]  /*8b00*/  R2UR UR12, R6 ;  /* 0x00000000060c72ca */ /* 0x000fe200000e0000 */
[----:B------:R-:W-:Y:S01]  /*8b10*/  UMOV UR7, 0x10000000 ;  /* 0x1000000000077882 */ /* 0x000fe20000000000 */
[----:B------:R-:W-:Y:S01]  /*8b20*/  R2UR UR19, R15 ;  /* 0x000000000f1372ca */ /* 0x000fe200000e0000 */
[----:B------:R-:W-:Y:S01]  /*8b30*/  VIADD R20, R20, 0x80 ;  /* 0x0000008014147836 */ /* 0x000fe20000000000 */
[----:B------:R-:W-:Y:S01]  /*8b40*/  ISETP.GT.AND P2, PT, R0, 0x1, PT ;  /* 0x000000010000780c */ /* 0x000fe20003f44270 */
[----:B------:R-:W-:Y:S01]  /*8b50*/  UIADD3 UR14, UR5, 0x100, URZ ;  /* 0x00000100050e7890 */ /* 0x000fe2000fffe03f */
[----:B------:R-:W-:Y:S01]  /*8b60*/  ISETP.NE.AND P1, PT, R8, 0x4, PT ;  /* 0x000000040800780c */ /* 0x000fe20003f25270 */
[----:B------:R-:W-:-:S02]  /*8b70*/  UIADD3.X UR5, URZ, UR23, URZ, UP0, !UPT ;  /* 0x000000173f057290 */ /* 0x000fc400087fe43f */
[----:B------:R-:W-:Y:S01]  /*8b80*/  UIADD3 UR15, UR8, 0x20100, URZ ;  /* 0x00020100080f7890 */ /* 0x000fe2000fffe03f */
[----:B------:R-:W-:Y:S02]  /*8b90*/  SEL R10, RZ, 0x1, P1 ;  /* 0x00000001ff0a7807 */ /* 0x000fe40000800000 */
[----:B------:R-:W-:Y:S01]  /*8ba0*/  UMOV UR8, UR14 ;  /* 0x0000000e00087c82 */ /* 0x000fe20008000000 */
[----:B------:R-:W-:Y:S02]  /*8bb0*/  SEL R8, R8, RZ, P1 ;  /* 0x000000ff08087207 */ /* 0x000fe40000800000 */
[----:B------:R-:W-:Y:S01]  /*8bc0*/  LOP3.LUT R7, R7, R10, RZ, 0x3c, !PT ;  /* 0x0000000a07077212 */ /* 0x000fe200078e3cff */
[----:B------:R0:W-:Y:S02]  /*8bd0*/  UTMALDG.3D [UR8], [UR4], desc[UR6] ;  /* 0x00000608040075b4 */ /* 0x0001e40008011000 */
[----:B0-----:R-:W-:Y:S01]  /*8be0*/  UMOV UR8, UR15 ;  /* 0x0000000f00087c82 */ /* 0x001fe20008000000 */
[----:B------:R-:W-:-:S02]  /*8bf0*/  UMOV UR11, UR19 ;  /* 0x00000013000b7c82 */ /* 0x000fc40008000000 */
[----:B------:R0:W-:Y:S02]  /*8c00*/  UTMALDG.3D [UR8], [UR24], desc[UR6] ;  /* 0x00000608180075b4 */ /* 0x0001e40008011000 */
[----:B0-----:R-:W-:Y:S05]  /*8c10*/  @P2 BRA `(.L_x_176) ;  /* 0xfffffffc00482947 */ /* 0x001fea000383ffff */
.L_x_172:
[----:B------:R-:W-:Y:S05]  /*8c20*/  BSYNC B1 ;  /* 0x0000000000017941 */ /* 0x000fea0003800000 */
.L_x_171:
[----:B------:R-:W-:Y:S01]  /*8c30*/  LOP3.LUT P2, RZ, R14, 0xff, RZ, 0xc0, !PT ;  /* 0x000000ff0eff7812 */ /* 0x000fe2000784c0ff */
[----:B------:R-:W-:Y:S01]  /*8c40*/  IMAD.IADD R5, R16, 0x1, R5 ;  /* 0x0000000110057824 */ /* 0x000fe200078e0205 */
[----:B------:R-:W-:Y:S01]  /*8c50*/  IADD3 R2, P5, R2, UR20, RZ ;  /* 0x0000001402027c10 */ /* 0x000fe2000ffbe0ff */
[----:B------:R-:W-:Y:S01]  /*8c60*/  ULDC.64 UR4, c[0x0][0x650] ;  /* 0x0001940000047ab9 */ /* 0x000fe20000000a00 */
[----:B------:R-:W-:Y:S01]  /*8c70*/  BSSY B1, `(.L_x_177) ;  /* 0x000006b000017945 */ /* 0x000fe20003800000 */
[----:B------:R-:W-:Y:S01]  /*8c80*/  IMAD.MOV.U32 R11, RZ, RZ, -0x1 ;  /* 0xffffffffff0b7424 */ /* 0x000fe200078e00ff */
[----:B------:R-:W-:Y:S01]  /*8c90*/  ISETP.GT.U32.AND P1, PT, R5, 0x3, PT ;  /* 0x000000030500780c */ /* 0x000fe20003f24070 */
[----:B------:R-:W-:Y:S01]  /*8ca0*/  IMAD.MOV.U32 R15, RZ, RZ, -0x1 ;  /* 0xffffffffff0f7424 */ /* 0x000fe200078e00ff */
[----:B------:R-:W-:Y:S02]  /*8cb0*/  SHF.R.U32.HI R0, RZ, 0x2, R5 ;  /* 0x00000002ff007819 */ /* 0x000fe40000011605 */
[----:B------:R-:W-:-:S02]  /*8cc0*/  ISETP.LT.U32.AND P1, PT, R16, 0x4, P1 ;  /* 0x000000041000780c */ /* 0x000fc40000f21070 */
[----:B------:R-:W-:Y:S01]  /*8cd0*/  IADD3.X R3, R3, UR13, RZ, P5, !PT ;  /* 0x0000000d03037c10 */ /* 0x000fe2000affe4ff */
[----:B------:R-:W0:Y:S01]  /*8ce0*/  @P2 S2R R7, SR_CgaCtaId ;  /* 0x0000000000072919 */ /* 0x000e220000008800 */
[----:B------:R-:W-:Y:S02]  /*8cf0*/  @P2 MOV R6, 0x400 ;  /* 0x0000040000062802 */ /* 0x000fe40000000f00 */
[----:B------:R-:W-:Y:S02]  /*8d00*/  ISETP.GE.U32.AND P5, PT, R2, UR4, PT ;  /* 0x0000000402007c0c */ /* 0x000fe4000bfa6070 */
[----:B------:R-:W-:Y:S02]  /*8d10*/  LOP3.LUT R0, R0, 0x1, RZ, 0xc0, !PT ;  /* 0x0000000100007812 */ /* 0x000fe400078ec0ff */
[----:B------:R-:W-:Y:S02]  /*8d20*/  LOP3.LUT R5, R5, 0x3, RZ, 0xc0, !PT ;  /* 0x0000000305057812 */ /* 0x000fe400078ec0ff */
[----:B------:R-:W-:-:S02]  /*8d30*/  PRMT R14, RZ, 0x7610, R14 ;  /* 0x00007610ff0e7816 */ /* 0x000fc4000000000e */
[----:B0-----:R-:W-:Y:S02]  /*8d40*/  @P2 LEA R6, R7, R6, 0x18 ;  /* 0x0000000607062211 */ /* 0x001fe400078ec0ff */
[----:B------:R-:W-:Y:S02]  /*8d50*/  SEL R7, RZ, 0x1, !P1 ;  /* 0x00000001ff077807 */ /* 0x000fe40004800000 */
[----:B------:R-:W-:Y:S01]  /*8d60*/  ISETP.GE.U32.AND.EX P1, PT, R3, UR5, PT, P5 ;  /* 0x0000000503007c0c */ /* 0x000fe2000bf26150 */
[----:B------:R0:W-:Y:S01]  /*8d70*/  @P2 SYNCS.ARRIVE.TRANS64.A1T0 RZ, [R6+URZ+0x58], RZ ;  /* 0x000058ff06ff29a7 */ /* 0x0001e2000810003f */
[----:B------:R-:W-:-:S04]  /*8d80*/  ISETP.NE.U32.AND P2, PT, R0, 0x1, PT ;  /* 0x000000010000780c */ /* 0x000fc80003f45070 */
[----:B------:R-:W-:Y:S01]  /*8d90*/  ISETP.GT.U32.AND P2, PT, R16, 0x3, !P2 ;  /* 0x000000031000780c */ /* 0x000fe20005744070 */
[----:B0-----:R-:W-:-:S03]  /*8da0*/  IMAD.MOV.U32 R6, RZ, RZ, -0x1 ;  /* 0xffffffffff067424 */ /* 0x001fc600078e00ff */
[----:B------:R-:W-:-:S04]  /*8db0*/  SEL R0, RZ, 0x1, !P2 ;  /* 0x00000001ff007807 */ /* 0x000fc80005000000 */
[----:B------:R-:W-:Y:S02]  /*8dc0*/  LOP3.LUT R12, R0, R12, R7, 0x96, !PT ;  /* 0x0000000c000c7212 */ /* 0x000fe400078e9607 */
[----:B------:R-:W-:Y:S01]  /*8dd0*/  PRMT R0, RZ, 0x7610, R0 ;  /* 0x00007610ff007816 */ /* 0x000fe20000000000 */
[----:B------:R-:W-:Y:S06]  /*8de0*/  @P1 BRA `(.L_x_178) ;  /* 0x00000004004c1947 */ /* 0x000fec0003800000 */
[----:B------:R-:W-:Y:S01]  /*8df0*/  ULDC.64 UR4, c[0x0][0x628] ;  /* 0x00018a0000047ab9 */ /* 0x000fe20000000a00 */
[----:B------:R-:W0:Y:S01]  /*8e00*/  S2R R15, SR_CTAID.X ;  /* 0x00000000000f7919 */ /* 0x000e220000002500 */
[----:B------:R-:W-:Y:S01]  /*8e10*/  ISETP.NE.U32.AND P1, PT, RZ, UR4, PT ;  /* 0x00000004ff007c0c */ /* 0x000fe2000bf25070 */
[----:B------:R-:W-:Y:S01]  /*8e20*/  ULDC UR7, c[0x0][0x630] ;  /* 0x00018c0000077ab9 */ /* 0x000fe20000000800 */
[----:B------:R-:W-:Y:S01]  /*8e30*/  IMAD.MOV.U32 R6, RZ, RZ, R2 ;  /* 0x000000ffff067224 */ /* 0x000fe200078e0002 */
[----:B------:R-:W1:Y:S01]  /*8e40*/  S2R R0, SR_CTAID.Y ;  /* 0x0000000000007919 */ /* 0x000e620000002600 */
[----:B------:R-:W-:Y:S01]  /*8e50*/  ISETP.NE.AND.EX P1, PT, RZ, UR5, PT, P1 ;  /* 0x00000005ff007c0c */ /* 0x000fe2000bf25310 */
[----:B------:R-:W-:-:S12]  /*8e60*/  IMAD.MOV.U32 R7, RZ, RZ, R3 ;  /* 0x000000ffff077224 */ /* 0x000fd800078e0003 */
[----:B------:R-:W-:Y:S05]  /*8e70*/  @!P1 BRA `(.L_x_179) ;  /* 0x0000000000289947 */ /* 0x000fea0003800000 */
[----:B------:R-:W-:Y:S02]  /*8e80*/  ULDC UR6, c[0x0][0x634] ;  /* 0x00018d0000067ab9 */ /* 0x000fe40000000800 */
[----:B------:R-:W-:-:S05]  /*8e90*/  IADD3 R11, P1, R2, UR6, RZ ;  /* 0x00000006020b7c10 */ /* 0x000fca000ff3e0ff */
[----:B------:R-:W-:-:S04]  /*8ea0*/  IMAD.X R19, RZ, RZ, R3, P1 ;  /* 0x000000ffff137224 */ /* 0x000fc800008e0603 */
[----:B------:R-:W-:-:S04]  /*8eb0*/  IMAD.WIDE.U32 R8, R19, UR4, RZ ;  /* 0x0000000413087c25 */ /* 0x000fc8000f8e00ff */
[----:B------:R-:W-:-:S04]  /*8ec0*/  IMAD.WIDE.U32 R8, P1, R11, UR5, R8 ;  /* 0x000000050b087c25 */ /* 0x000fc8000f820008 */
[----:B------:R-:W-:-:S04]  /*8ed0*/  IMAD.WIDE.U32 R10, R11, UR4, RZ ;  /* 0x000000040b0a7c25 */ /* 0x000fc8000f8e00ff */
[----:B------:R-:W-:Y:S01]  /*8ee0*/  IMAD.X R7, RZ, RZ, RZ, P1 ;  /* 0x000000ffff077224 */ /* 0x000fe200008e06ff */
[----:B------:R-:W-:Y:S01]  /*8ef0*/  IADD3 RZ, P1, R11, R8, RZ ;  /* 0x000000080bff7210 */ /* 0x000fe20007f3e0ff */
[----:B------:R-:W-:-:S04]  /*8f00*/  IMAD.MOV.U32 R6, RZ, RZ, R9 ;  /* 0x000000ffff067224 */ /* 0x000fc800078e0009 */
[----:B------:R-:W-:-:S08]  /*8f10*/  IMAD.WIDE.U32.X R6, R19, UR5, R6, P1 ;  /* 0x0000000513067c25 */ /* 0x000fd000088e0406 */
.L_x_179:
[--C-:B------:R-:W-:Y:S01]  /*8f20*/  SHF.R.U64 R10, R6, UR7, R7.reuse ;  /* 0x00000007060a7c19 */ /* 0x100fe20008001207 */
[----:B------:R-:W-:Y:S01]  /*8f30*/  ULDC.64 UR4, c[0x0][0x620] ;  /* 0x0001880000047ab9 */ /* 0x000fe20000000a00 */
[----:B------:R-:W-:Y:S01]  /*8f40*/  SHF.R.U32.HI R6, RZ, UR7, R7 ;  /* 0x00000007ff067c19 */ /* 0x000fe20008011607 */
[----:B------:R-:W2:Y:S01]  /*8f50*/  LDC R22, c[0x0][0x144] ;  /* 0x00005100ff167b82 */ /* 0x000ea20000000800 */
[----:B------:R-:W-:Y:S01]  /*8f60*/  IADD3 R9, P1, RZ, -R10, RZ ;  /* 0x8000000aff097210 */ /* 0x000fe20007f3e0ff */
[----:B------:R-:W-:Y:S01]  /*8f70*/  ULDC.64 UR8, c[0x0][0x640] ;  /* 0x0001900000087ab9 */ /* 0x000fe20000000a00 */
[----:B0-----:R-:W-:Y:S01]  /*8f80*/  I2FP.F32.U32 R11, R15 ;  /* 0x0000000f000b7245 */ /* 0x001fe20000201000 */
[----:B------:R-:W-:Y:S02]  /*8f90*/  ULDC UR6, c[0x0][0x608] ;  /* 0x0001820000067ab9 */ /* 0x000fe40000000800 */
[----:B------:R-:W-:Y:S01]  /*8fa0*/  IMAD.X R6, RZ, RZ, ~R6, P1 ;  /* 0x000000ffff067224 */ /* 0x000fe200008e0e06 */
[----:B------:R-:W-:Y:S01]  /*8fb0*/  ISETP.NE.U32.AND P1, PT, RZ, UR8, PT ;  /* 0x00000008ff007c0c */ /* 0x000fe2000bf25070 */
[----:B------:R-:W0:Y:S02]  /*8fc0*/  LDC R19, c[0x0][0x148] ;  /* 0x00005200ff137b82 */ /* 0x000e240000000800 */
[----:B------:R-:W-:Y:S01]  /*8fd0*/  IMAD R8, R6, UR4, RZ ;  /* 0x0000000406087c24 */ /* 0x000fe2000f8e02ff */
[----:B------:R-:W-:Y:S01]  /*8fe0*/  ISETP.NE.AND.EX P1, PT, RZ, UR9, PT, P1 ;  /* 0x00000009ff007c0c */ /* 0x000fe2000bf25310 */
[----:B------:R-:W-:Y:S01]  /*8ff0*/  IMAD.WIDE.U32 R6, R9, UR4, R2 ;  /* 0x0000000409067c25 */ /* 0x000fe2000f8e0002 */
[----:B------:R-:W-:-:S03]  /*9000*/  ULDC UR4, c[0x0][0x150] ;  /* 0x0000540000047ab9 */ /* 0x000fc60000000800 */
[----:B------:R-:W-:Y:S02]  /*9010*/  IMAD R9, R9, UR5, R8 ;  /* 0x0000000509097c24 */ /* 0x000fe4000f8e0208 */
[----:B------:R-:W-:Y:S01]  /*9020*/  FMUL R8, R11, UR4 ;  /* 0x000000040b087c20 */ /* 0x000fe20008400000 */
[----:B------:R-:W-:Y:S01]  /*9030*/  ULDC UR4, c[0x0][0x618] ;  /* 0x0001860000047ab9 */ /* 0x000fe20000000800 */
[----:B------:R-:W-:Y:S01]  /*9040*/  ULDC UR5, c[0x0][0x154] ;  /* 0x0000550000057ab9 */ /* 0x000fe20000000800 */
[----:B------:R-:W-:-:S03]  /*9050*/  IMAD.IADD R7, R7, 0x1, R9 ;  /* 0x0000000107077824 */ /* 0x000fc600078e0209 */
[----:B------:R-:W3:Y:S02]  /*9060*/  F2I.U32.TRUNC.NTZ R8, R8 ;  /* 0x0000000800087305 */ /* 0x000ee4000020f000 */
[----:B------:R-:W-:Y:S02]  /*9070*/  SHF.R.U64 R11, R6, UR4, R7 ;  /* 0x00000004060b7c19 */ /* 0x000fe40008001207 */
[----:B-1----:R-:W-:-:S05]  /*9080*/  I2FP.F32.U32 R6, R0 ;  /* 0x0000000000067245 */ /* 0x002fca0000201000 */
[----:B------:R-:W-:Y:S01]  /*9090*/  FMUL R21, R6, UR5 ;  /* 0x0000000506157c20 */ /* 0x000fe20008400000 */
[----:B------:R-:W-:Y:S01]  /*90a0*/  SHF.R.U32.HI R6, RZ, UR4, R7 ;  /* 0x00000004ff067c19 */ /* 0x000fe20008011607 */
[----:B------:R-:W-:-:S03]  /*90b0*/  ULDC UR4, c[0x0][0x658] ;  /* 0x0001960000047ab9 */ /* 0x000fc60000000800 */
[--C-:B------:R-:W-:Y:S01]  /*90c0*/  SHF.R.U64 R20, R11, UR6, R6.reuse ;  /* 0x000000060b147c19 */ /* 0x100fe20008001206 */
[----:B------:R-:W1:Y:S01]  /*90d0*/  F2I.U32.TRUNC.NTZ R21, R21 ;  /* 0x0000001500157305 */ /* 0x000e62000020f000 */
[----:B------:R-:W-:Y:S01]  /*90e0*/  SHF.R.U32.HI R7, RZ, UR6, R6 ;  /* 0x00000006ff077c19 */ /* 0x000fe20008011606 */
[----:B---3--:R-:W-:-:S03]  /*90f0*/  IMAD.MOV R8, RZ, RZ, -R8 ;  /* 0x000000ffff087224 */ /* 0x008fc600078e0a08 */
[----:B------:R-:W-:Y:S01]  /*9100*/  SHF.R.U64 R18, R20, UR4, R7 ;  /* 0x0000000414127c19 */ /* 0x000fe20008001207 */
[----:B--2---:R-:W-:Y:S01]  /*9110*/  IMAD R15, R22, R8, R15 ;  /* 0x00000008160f7224 */ /* 0x004fe200078e020f */
[----:B------:R-:W-:-:S03]  /*9120*/  SHF.R.U32.HI R23, RZ, UR4, R7 ;  /* 0x00000004ff177c19 */ /* 0x000fc60008011607 */
[----:B------:R-:W-:Y:S02]  /*9130*/  IMAD.MOV.U32 R6, RZ, RZ, R18 ;  /* 0x000000ffff067224 */ /* 0x000fe400078e0012 */
[----:B------:R-:W-:Y:S01]  /*9140*/  IMAD.MOV.U32 R7, RZ, RZ, R23 ;  /* 0x000000ffff077224 */ /* 0x000fe200078e0017 */
[----:B-1----:R-:W-:Y:S06]  /*9150*/  @!P1 BRA `(.L_x_180) ;  /* 0x0000000000289947 */ /* 0x002fec0003800000 */
[----:B------:R-:W-:Y:S02]  /*9160*/  ULDC UR4, c[0x0][0x64c] ;  /* 0x0001930000047ab9 */ /* 0x000fe40000000800 */
[----:B------:R-:W-:-:S05]  /*9170*/  IADD3 R7, P1, R18, UR4, RZ ;  /* 0x0000000412077c10 */ /* 0x000fca000ff3e0ff */
[----:B------:R-:W-:-:S04]  /*9180*/  IMAD.X R23, RZ, RZ, R23, P1 ;  /* 0x000000ffff177224 */ /* 0x000fc800008e0617 */
[----:B------:R-:W-:-:S04]  /*9190*/  IMAD.WIDE.U32 R8, R23, UR8, RZ ;  /* 0x0000000817087c25 */ /* 0x000fc8000f8e00ff */
[----:B------:R-:W-:-:S04]  /*91a0*/  IMAD.WIDE.U32 R8, P1, R7, UR9, R8 ;  /* 0x0000000907087c25 */ /* 0x000fc8000f820008 */
[----:B------:R-:W-:-:S04]  /*91b0*/  IMAD.WIDE.U32 R6, R7, UR8, RZ ;  /* 0x0000000807067c25 */ /* 0x000fc8000f8e00ff */
[----:B------:R-:W-:Y:S01]  /*91c0*/  IMAD.MOV.U32 R6, RZ, RZ, R9 ;  /* 0x000000ffff067224 */ /* 0x000fe200078e0009 */
[----:B------:R-:W-:Y:S01]  /*91d0*/  IADD3 RZ, P2, R7, R8, RZ ;  /* 0x0000000807ff7210 */ /* 0x000fe20007f5e0ff */
[----:B------:R-:W-:-:S04]  /*91e0*/  IMAD.X R7, RZ, RZ, RZ, P1 ;  /* 0x000000ffff077224 */ /* 0x000fc800008e06ff */
[----:B------:R-:W-:-:S08]  /*91f0*/  IMAD.WIDE.U32.X R6, R23, UR9, R6, P2 ;  /* 0x0000000917067c25 */ /* 0x000fd000090e0406 */
.L_x_180:
[----:B------:R-:W-:Y:S01]  /*9200*/  ULDC UR4, c[0x0][0x648] ;  /* 0x0001920000047ab9 */ /* 0x000fe20000000800 */
[----:B------:R-:W-:Y:S01]  /*9210*/  LOP3.LUT R20, R20, UR17, RZ, 0xc0, !PT ;  /* 0x0000001114147c12 */ /* 0x000fe2000f8ec0ff */
[----:B------:R-:W-:Y:S01]  /*9220*/  IMAD.MOV R21, RZ, RZ, -R21 ;  /* 0x000000ffff157224 */ /* 0x000fe200078e0a15 */
[----:B------:R-:W-:Y:S01]  /*9230*/  SHF.R.U64 R7, R6, UR4, R7 ;  /* 0x0000000406077c19 */ /* 0x000fe20008001207 */
[----:B------:R-:W-:Y:S01]  /*9240*/  ULDC UR4, c[0x0][0x638] ;  /* 0x00018e0000047ab9 */ /* 0x000fe20000000800 */
[----:B------:R-:W-:Y:S01]  /*9250*/  ULDC UR5, c[0x0][0x610] ;  /* 0x0001840000057ab9 */ /* 0x000fe20000000800 */
[----:B0-----:R-:W-:Y:S02]  /*9260*/  @P3 IMAD R15, R19, R21, R0 ;  /* 0x00000015130f3224 */ /* 0x001fe400078e0200 */
[----:B------:R-:W-:Y:S02]  /*9270*/  IMAD.MOV R9, RZ, RZ, -R7 ;  /* 0x000000ffff097224 */ /* 0x000fe400078e0a07 */
[----:B------:R-:W-:Y:S01]  /*9280*/  IMAD R20, R7, UR18, R20 ;  /* 0x0000001207147c24 */ /* 0x000fe2000f8e0214 */
[----:B------:R-:W-:Y:S01]  /*9290*/  LOP3.LUT R7, R11, UR16, RZ, 0xc0, !PT ;  /* 0x000000100b077c12 */ /* 0x000fe2000f8ec0ff */
[----:B------:R-:W-:Y:S01]  /*92a0*/  IMAD R18, R9, UR4, R18 ;  /* 0x0000000409127c24 */ /* 0x000fe2000f8e0212 */
[----:B------:R-:W-:Y:S01]  /*92b0*/  ULDC UR4, c[0x0][0x600] ;  /* 0x0001800000047ab9 */ /* 0x000fe20000000800 */
[----:B------:R-:W-:-:S02]  /*92c0*/  IMAD R11, R20, UR5, R15 ;  /* 0x00000005140b7c24 */ /* 0x000fc4000f8e020f */
[----:B------:R-:W-:Y:S02]  /*92d0*/  IMAD R18, R18, UR4, R7 ;  /* 0x0000000412127c24 */ /* 0x000fe4000f8e0207 */
[----:B------:R-:W-:Y:S02]  /*92e0*/  IMAD.MOV.U32 R0, RZ, RZ, 0x1 ;  /* 0x00000001ff007424 */ /* 0x000fe400078e00ff */
[----:B------:R-:W-:Y:S01]  /*92f0*/  IMAD.MOV.U32 R6, RZ, RZ, R10 ;  /* 0x000000ffff067224 */ /* 0x000fe200078e000a */
[----:B------:R-:W-:Y:S02]  /*9300*/  SEL R15, R18, R11, !P3 ;  /* 0x0000000b120f7207 */ /* 0x000fe40005800000 */
[----:B------:R-:W-:-:S07]  /*9310*/  SEL R11, R11, R18, !P3 ;  /* 0x000000120b0b7207 */ /* 0x000fce0005800000 */
.L_x_178:
[----:B------:R-:W-:Y:S05]  /*9320*/  BSYNC B1 ;  /* 0x0000000000017941 */ /* 0x000fea0003800000 */
.L_x_177:
[----:B------:R-:W-:-:S13]  /*9330*/  LOP3.LUT P1, RZ, R0, 0xff, RZ, 0xc0, !PT ;  /* 0x000000ff00ff7812 */ /* 0x000fda000782c0ff */
[----:B------:R-:W-:Y:S05]  /*9340*/  @P1 BRA `(.L_x_181) ;  /* 0xfffffff400481947 */ /* 0x000fea000383ffff */
[----:B------:R-:W-:Y:S05]  /*9350*/  BSYNC B0 ;  /* 0x0000000000007941 */ /* 0x000fea0003800000 */
.L_x_169:
[----:B------:R-:W-:-:S03]  /*9360*/  UMOV UR4, 0xffffffff ;  /* 0xffffffff00047882 */ /* 0x000fc60000000000 */
[----:B------:R-:W-:Y:S05]  /*9370*/  BRA.DIV UR4, `(.L_x_182) ;  /* 0x00000006041c7947 */ /* 0x000fea000b800000 */
[----:B------:R-:W-:-:S13]  /*9380*/  ELECT P0, URZ, PT ;  /* 0x00000000003f782f */ /* 0x000fda0003800000 */
.L_x_196:
[----:B------:R-:W-:Y:S04]  /*9390*/  BSSY B0, `(.L_x_183) ;  /* 0x000002b000007945 */ /* 0x000fe80003800000 */
[----:B------:R-:W-:Y:S05]  /*93a0*/  @!P0 BRA `(.L_x_184) ;  /* 0x0000000000a48947 */ /* 0x000fea0003800000 */
[----:B------:R-:W-:-:S04]  /*93b0*/  LOP3.LUT R4, R4, 0x2, RZ, 0xfc, !PT ;  /* 0x0000000204047812 */ /* 0x000fc800078efcff */
[----:B------:R-:W-:-:S13]  /*93c0*/  ISETP.NE.AND P0, PT, R4, 0x3, PT ;  /* 0x000000030400780c */ /* 0x000fda0003f05270 */
[----:B------:R-:W-:Y:S05]  /*93d0*/  @!P0 BRA `(.L_x_185) ;  /* 0x0000000000048947 */ /* 0x000fea0003800000 */
[----:B------:R-:W-:Y:S01]  /*93e0*/  BPT.TRAP 0x1 ;  /* 0x000000040000795c */ /* 0x000fe20000300000 */
.L_x_185:
[----:B------:R-:W0:Y:S01]  /*93f0*/  S2R R3, SR_CgaCtaId ;  /* 0x0000000000037919 */ /* 0x000e220000008800 */
[----:B------:R-:W-:Y:S02]  /*9400*/  MOV R0, 0x400 ;  /* 0x0000040000007802 */ /* 0x000fe40000000f00 */
[----:B------:R-:W-:Y:S02]  /*9410*/  SHF.L.U32 R2, R12, 0x1f, RZ ;  /* 0x0000001f0c027819 */ /* 0x000fe400000006ff */
[----:B0-----:R-:W-:-:S05]  /*9420*/  LEA R0, R3, R0, 0x18 ;  /* 0x0000000003007211 */ /* 0x001fca00078ec0ff */
[----:B------:R-:W-:-:S04]  /*9430*/  VIADD R0, R0, 0x20 ;  /* 0x0000002000007836 */ /* 0x000fc80000000000 */
[C---:B------:R-:W-:Y:S02]  /*9440*/  IMAD R7, R5.reuse, 0x8, R0 ;  /* 0x0000000805077824 */ /* 0x040fe400078e0200 */
[----:B------:R-:W-:Y:S02]  /*9450*/  VIADD R5, R5, 0x1 ;  /* 0x0000000105057836 */ /* 0x000fe40000000000 */
[----:B------:R-:W0:Y:S03]  /*9460*/  SYNCS.PHASECHK.TRANS64.TRYWAIT P0, [R7+URZ], R2 ;  /* 0x00000002070075a7 */ /* 0x000e26000800017f */
[----:B------:R-:W-:-:S04]  /*9470*/  ISETP.NE.AND P1, PT, R5, 0x4, PT ;  /* 0x000000040500780c */ /* 0x000fc80003f25270 */
[----:B------:R-:W-:Y:S02]  /*9480*/  SEL R3, RZ, 0x1, P1 ;  /* 0x00000001ff037807 */ /* 0x000fe40000800000 */
[----:B------:R-:W-:Y:S02]  /*9490*/  SEL R5, R5, RZ, P1 ;  /* 0x000000ff05057207 */ /* 0x000fe40000800000 */
[----:B------:R-:W-:-:S03]  /*94a0*/  LOP3.LUT R12, R12, R3, RZ, 0x3c, !PT ;  /* 0x000000030c0c7212 */ /* 0x000fc600078e3cff */
[----:B------:R-:W-:Y:S01]  /*94b0*/  IMAD R9, R5, 0x8, R0 ;  /* 0x0000000805097824 */ /* 0x000fe200078e0200 */
[----:B------:R-:W-:Y:S01]  /*94c0*/  SHF.L.U32 R4, R12, 0x1f, RZ ;  /* 0x0000001f0c047819 */ /* 0x000fe200000006ff */
[----:B0-----:R-:W-:Y:S06]  /*94d0*/  @!P0 BRA `(.L_x_186) ;  /* 0x0000000000e88947 */ /* 0x001fec0003800000 */
.L_x_197:
[----:B------:R-:W1:Y:S01]  /*94e0*/  SYNCS.PHASECHK.TRANS64.TRYWAIT P0, [R9+URZ], R4 ;  /* 0x00000004090075a7 */ /* 0x000e62000800017f */
[----:B0-----:R-:W-:-:S05]  /*94f0*/  VIADD R2, R5, 0x1 ;  /* 0x0000000105027836 */ /* 0x001fca0000000000 */
[----:B------:R-:W-:-:S04]  /*9500*/  ISETP.NE.AND P1, PT, R2, 0x4, PT ;  /* 0x000000040200780c */ /* 0x000fc80003f25270 */
[----:B------:R-:W-:Y:S02]  /*9510*/  SEL R3, RZ, 0x1, P1 ;  /* 0x00000001ff037807 */ /* 0x000fe40000800000 */
[----:B------:R-:W-:Y:S02]  /*9520*/  SEL R7, R2, RZ, P1 ;  /* 0x000000ff02077207 */ /* 0x000fe40000800000 */
[----:B------:R-:W-:-:S03]  /*9530*/  LOP3.LUT R11, R12, R3, RZ, 0x3c, !PT ;  /* 0x000000030c0b7212 */ /* 0x000fc600078e3cff */
[----:B------:R-:W-:Y:S01]  /*9540*/  IMAD R6, R7, 0x8, R0 ;  /* 0x0000000807067824 */ /* 0x000fe200078e0200 */
[----:B------:R-:W-:Y:S01]  /*9550*/  SHF.L.U32 R5, R11, 0x1f, RZ ;  /* 0x0000001f0b057819 */ /* 0x000fe200000006ff */
[----:B-1----:R-:W-:Y:S06]  /*9560*/  @!P0 BRA `(.L_x_187) ;  /* 0x0000000000d88947 */ /* 0x002fec0003800000 */
.L_x_198:
[----:B------:R-:W1:Y:S01]  /*9570*/  SYNCS.PHASECHK.TRANS64.TRYWAIT P0, [R6+URZ], R5 ;  /* 0x00000005060075a7 */ /* 0x000e62000800017f */
[----:B------:R-:W-:-:S05]  /*9580*/  VIADD R2, R7, 0x1 ;  /* 0x0000000107027836 */ /* 0x000fca0000000000 */
[----:B------:R-:W-:-:S04]  /*9590*/  ISETP.NE.AND P1, PT, R2, 0x4, PT ;  /* 0x000000040200780c */ /* 0x000fc80003f25270 */
[----:B0-----:R-:W-:Y:S02]  /*95a0*/  SEL R4, RZ, 0x1, P1 ;  /* 0x00000001ff047807 */ /* 0x001fe40000800000 */
[----:B------:R-:W-:Y:S02]  /*95b0*/  SEL R3, R2, RZ, P1 ;  /* 0x000000ff02037207 */ /* 0x000fe40000800000 */
[----:B------:R-:W-:Y:S01]  /*95c0*/  LOP3.LUT R4, R11, R4, RZ, 0x3c, !PT ;  /* 0x000000040b047212 */ /* 0x000fe200078e3cff */
[----:B-1----:R-:W-:Y:S06]  /*95d0*/  @!P0 BRA `(.L_x_188) ;  /* 0x0000000000d08947 */ /* 0x002fec0003800000 */
.L_x_199:
[----:B------:R-:W-:Y:S01]  /*95e0*/  IMAD R3, R3, 0x8, R0 ;  /* 0x0000000803037824 */ /* 0x000fe200078e0200 */
[----:B------:R-:W-:-:S07]  /*95f0*/  SHF.L.U32 R0, R4, 0x1f, RZ ;  /* 0x0000001f04007819 */ /* 0x000fce00000006ff */
.L_x_189:
[----:B-1----:R1:W2:Y:S02]  /*9600*/  SYNCS.PHASECHK.TRANS64.TRYWAIT P0, [R3+URZ], R0 ;  /* 0x00000000030075a7 */ /* 0x0022a4000800017f */
[----:B--2---:R-:W-:Y:S05]  /*9610*/  @!P0 NANOSLEEP.SYNCS 0x989680 ;  /* 0x009896800000895d */ /* 0x004fea0003900000 */
[----:B------:R-:W2:Y:S02]  /*9620*/  @!P0 SYNCS.PHASECHK.TRANS64 P0, [R3+URZ], R0 ;  /* 0x00000000030085a7 */ /* 0x000ea4000800007f */
[----:B--2---:R-:W-:Y:S05]  /*9630*/  @!P0 BRA `(.L_x_189) ;  /* 0xfffffffc00f08947 */ /* 0x004fea000383ffff */
.L_x_184:
[----:B------:R-:W-:Y:S05]  /*9640*/  BSYNC B0 ;  /* 0x0000000000007941 */ /* 0x000fea0003800000 */
.L_x_183:
[----:B------:R-:W-:Y:S05]  /*9650*/  EXIT ;  /* 0x000000000000794d */ /* 0x000fea0003800000 */
.L_x_17:
[----:B-1----:R-:W-:-:S04]  /*9660*/  IMAD.U32 R11, RZ, RZ, UR6 ;  /* 0x00000006ff0b7e24 */ /* 0x002fc8000f8e00ff */
[----:B------:R1:W4:Y:S03]  /*9670*/  SYNCS.PHASECHK.TRANS64.TRYWAIT P0, [R11+URZ], R10 ;  /* 0x0000000a0b0075a7 */ /* 0x000326000800017f */
[----:B----4-:R-:W-:Y:S05]  /*9680*/  @!P0 NANOSLEEP.SYNCS 0x989680 ;  /* 0x009896800000895d */ /* 0x010fea0003900000 */
[----:B------:R-:W4:Y:S02]  /*9690*/  @!P0 SYNCS.PHASECHK.TRANS64 P0, [R11+URZ], R10 ;  /* 0x0000000a0b0085a7 */ /* 0x000f24000800007f */
[----:B----4-:R-:W-:Y:S05]  /*96a0*/  @!P0 BRA `(.L_x_17) ;  /* 0xfffffffc00ec8947 */ /* 0x010fea000383ffff */
[----:B------:R-:W-:Y:S05]  /*96b0*/  BRA `(.L_x_16) ;  /* 0xffffff7c00a47947 */ /* 0x000fea000383ffff */
.L_x_23:
[----:B-1----:R-:W-:-:S04]  /*96c0*/  IMAD.U32 R12, RZ, RZ, UR14 ;  /* 0x0000000eff0c7e24 */ /* 0x002fc8000f8e00ff */
[----:B------:R1:W4:Y:S03]  /*96d0*/  SYNCS.PHASECHK.TRANS64.TRYWAIT P0, [R12+URZ], R11 ;  /* 0x0000000b0c0075a7 */ /* 0x000326000800017f */
[----:B----4-:R-:W-:Y:S05]  /*96e0*/  @!P0 NANOSLEEP.SYNCS 0x989680 ;  /* 0x009896800000895d */ /* 0x010fea0003900000 */
[----:B------:R-:W4:Y:S02]  /*96f0*/  @!P0 SYNCS.PHASECHK.TRANS64 P0, [R12+URZ], R11 ;  /* 0x0000000b0c0085a7 */ /* 0x000f24000800007f */
[----:B----4-:R-:W-:Y:S05]  /*9700*/  @!P0 BRA `(.L_x_23) ;  /* 0xfffffffc00ec8947 */ /* 0x010fea000383ffff */
[----:B------:R-:W-:Y:S05]  /*9710*/  BRA `(.L_x_22) ;  /* 0xffffff8800587947 */ /* 0x000fea000383ffff */
.L_x_170:
[----:B------:R-:W-:Y:S01]  /*9720*/  BSSY B1, `(.L_x_190) ;  /* 0x0000006000017945 */ /* 0x000fe20003800000 */
[----:B------:R-:W-:-:S07]  /*9730*/  IMAD.MOV.U32 R0, RZ, RZ, -0x1 ;  /* 0xffffffffff007424 */ /* 0x000fce00078e00ff */
[----:B------:R-:W-:Y:S05]  /*9740*/  WARPSYNC.COLLECTIVE R0, `(.L_x_191) ;  /* 0x00000000000c7348 */ /* 0x000fea0003c00000 */
[----:B------:R-:W-:Y:S02]  /*9750*/  ELECT P1, UR62, PT ;  /* 0x00000000003e782f */ /* 0x000fe40003820000 */
[----:B------:R-:W-:Y:S01]  /*9760*/  MOV R0, UR62 ;  /* 0x0000003e00007c02 */ /* 0x000fe20008000f00 */
[----:B------:R-:W-:Y:S10]  /*9770*/  ENDCOLLECTIVE ;  /* 0x000000000000791b */ /* 0x000ff40003800000 */
.L_x_191:
[----:B------:R-:W-:Y:S05]  /*9780*/  BSYNC B1 ;  /* 0x0000000000017941 */ /* 0x000fea0003800000 */
.L_x_190:
[----:B------:R-:W-:Y:S05]  /*9790*/  BRA `(.L_x_192) ;  /* 0xfffffff000407947 */ /* 0x000fea000383ffff */
.L_x_173:
[----:B-1----:R1:W2:Y:S02]  /*97a0*/  SYNCS.PHASECHK.TRANS64.TRYWAIT P1, [R18+URZ+0x20], R9 ;  /* 0x00002009120075a7 */ /* 0x0022a4000802017f */
[----:B--2---:R-:W-:Y:S05]  /*97b0*/  @!P1 NANOSLEEP.SYNCS 0x989680 ;  /* 0x009896800000995d */ /* 0x004fea0003900000 */
[----:B------:R-:W2:Y:S02]  /*97c0*/  @!P1 SYNCS.PHASECHK.TRANS64 P1, [R18+URZ+0x20], R9 ;  /* 0x00002009120095a7 */ /* 0x000ea4000802007f */
[----:B--2---:R-:W-:Y:S05]  /*97d0*/  @!P1 BRA `(.L_x_173) ;  /* 0xfffffffc00f09947 */ /* 0x004fea000383ffff */
[----:B------:R-:W-:Y:S05]  /*97e0*/  BRA `(.L_x_193) ;  /* 0xfffffff000747947 */ /* 0x000fea000383ffff */
.L_x_182:
[----:B------:R-:W-:Y:S01]  /*97f0*/  BSSY B0, `(.L_x_194) ;  /* 0x0000006000007945 */ /* 0x000fe20003800000 */
[----:B------:R-:W-:-:S07]  /*9800*/  IMAD.MOV.U32 R0, RZ, RZ, -0x1 ;  /* 0xffffffffff007424 */ /* 0x000fce00078e00ff */
[----:B------:R-:W-:Y:S05]  /*9810*/  WARPSYNC.COLLECTIVE R0, `(.L_x_195) ;  /* 0x00000000000c7348 */ /* 0x000fea0003c00000 */
[----:B------:R-:W-:Y:S02]  /*9820*/  ELECT P1, UR62, PT ;  /* 0x00000000003e782f */ /* 0x000fe40003820000 */
[----:B------:R-:W-:Y:S01]  /*9830*/  MOV R0, UR62 ;  /* 0x0000003e00007c02 */ /* 0x000fe20008000f00 */
[----:B------:R-:W-:Y:S10]  /*9840*/  ENDCOLLECTIVE ;  /* 0x000000000000791b */ /* 0x000ff40003800000 */
.L_x_195:
[----:B------:R-:W-:Y:S05]  /*9850*/  BSYNC B0 ;  /* 0x0000000000007941 */ /* 0x000fea0003800000 */
.L_x_194:
[----:B------:R-:W-:Y:S01]  /*9860*/  PLOP3.LUT P0, PT, P1, PT, PT, 0x80, 0x0 ;  /* 0x000000000000781c */ /* 0x000fe20000f0f070 */
[----:B------:R-:W-:-:S12]  /*9870*/  BRA `(.L_x_196) ;  /* 0xfffffff800c47947 */ /* 0x000fd8000383ffff */
.L_x_186:
[----:B0-----:R0:W1:Y:S02]  /*9880*/  SYNCS.PHASECHK.TRANS64.TRYWAIT P0, [R7+URZ], R2 ;  /* 0x00000002070075a7 */ /* 0x001064000800017f */
[----:B-1----:R-:W-:Y:S05]  /*9890*/  @!P0 NANOSLEEP.SYNCS 0x989680 ;  /* 0x009896800000895d */ /* 0x002fea0003900000 */
[----:B------:R-:W1:Y:S02]  /*98a0*/  @!P0 SYNCS.PHASECHK.TRANS64 P0, [R7+URZ], R2 ;  /* 0x00000002070085a7 */ /* 0x000e64000800007f */
[----:B-1----:R-:W-:Y:S05]  /*98b0*/  @!P0 BRA `(.L_x_186) ;  /* 0xfffffffc00f08947 */ /* 0x002fea000383ffff */
[----:B------:R-:W-:Y:S05]  /*98c0*/  BRA `(.L_x_197) ;  /* 0xfffffffc00047947 */ /* 0x000fea000383ffff */
.L_x_187:
[----:B0-----:R0:W1:Y:S02]  /*98d0*/  SYNCS.PHASECHK.TRANS64.TRYWAIT P0, [R9+URZ], R4 ;  /* 0x00000004090075a7 */ /* 0x001064000800017f */
[----:B-1----:R-:W-:Y:S05]  /*98e0*/  @!P0 NANOSLEEP.SYNCS 0x989680 ;  /* 0x009896800000895d */ /* 0x002fea0003900000 */
[----:B------:R-:W1:Y:S02]  /*98f0*/  @!P0 SYNCS.PHASECHK.TRANS64 P0, [R9+URZ], R4 ;  /* 0x00000004090085a7 */ /* 0x000e64000800007f */
[----:B-1----:R-:W-:Y:S05]  /*9900*/  @!P0 BRA `(.L_x_187) ;  /* 0xfffffffc00f08947 */ /* 0x002fea000383ffff */
[----:B------:R-:W-:Y:S05]  /*9910*/  BRA `(.L_x_198) ;  /* 0xfffffffc00147947 */ /* 0x000fea000383ffff */
.L_x_188:
[----:B0-----:R0:W1:Y:S02]  /*9920*/  SYNCS.PHASECHK.TRANS64.TRYWAIT P0, [R6+URZ], R5 ;  /* 0x00000005060075a7 */ /* 0x001064000800017f */
[----:B-1----:R-:W-:Y:S05]  /*9930*/  @!P0 NANOSLEEP.SYNCS 0x989680 ;  /* 0x009896800000895d */ /* 0x002fea0003900000 */
[----:B------:R-:W1:Y:S02]  /*9940*/  @!P0 SYNCS.PHASECHK.TRANS64 P0, [R6+URZ], R5 ;  /* 0x00000005060085a7 */ /* 0x000e64000800007f */
[----:B-1----:R-:W-:Y:S05]  /*9950*/  @!P0 BRA `(.L_x_188) ;  /* 0xfffffffc00f08947 */ /* 0x002fea000383ffff */
[----:B------:R-:W-:Y:S05]  /*9960*/  BRA `(.L_x_199) ;  /* 0xfffffffc001c7947 */ /* 0x000fea000383ffff */
.L_x_200:
[----:B------:R-:W-:-:S00]  /*9970*/  BRA `(.L_x_200) ;  /* 0xfffffffc00fc7947 */ /* 0x000fc0000383ffff */
[----:B------:R-:W-:-:S00]  /*9980*/  NOP ;  /* 0x0000000000007918 */ /* 0x000fc00000000000 */
[----:B------:R-:W-:-:S00]  /*9990*/  NOP ;  /* 0x0000000000007918 */ /* 0x000fc00000000000 */
[----:B------:R-:W-:-:S00]  /*99a0*/  NOP ;  /* 0x0000000000007918 */ /* 0x000fc00000000000 */
[----:B------:R-:W-:-:S00]  /*99b0*/  NOP ;  /* 0x0000000000007918 */ /* 0x000fc00000000000 */
[----:B------:R-:W-:-:S00]  /*99c0*/  NOP ;  /* 0x0000000000007918 */ /* 0x000fc00000000000 */
[----:B------:R-:W-:-:S00]  /*99d0*/  NOP ;  /* 0x0000000000007918 */ /* 0x000fc00000000000 */
[----:B------:R-:W-:-:S00]  /*99e0*/  NOP ;  /* 0x0000000000007918 */ /* 0x000fc00000000000 */
[----:B------:R-:W-:-:S00]  /*99f0*/  NOP ;  /* 0x0000000000007918 */ /* 0x000fc00000000000 */
.L_x_201:


//--------------------- .nv.shared._ZN7cutlass13device_kernelINS_4gemm6kernel13GemmUniversalIN4cute5tupleIJiiiiEEENS1_10collective13CollectiveMmaINS1_37MainloopSm90TmaGmmaWarpSpecializedFP8ILi4ENS5_IJNS4_1CILi1EEESB_SB_EEENS1_35KernelTmaWarpSpecializedCooperativeEEENS5_IJNSA_ILi256EEENSA_ILi64EEENSA_ILi128EEEEEENS_12float_e5m2_tENS5_IJlSB_lEEESJ_SK_NS4_8TiledMMAINS4_8MMA_AtomIJNS4_4SM904GMMA30MMA_64x64x32_F32E5M2E5M2_SS_TNILNSO_7ScaleInE1ELSQ_1EEEEEENS4_6LayoutINS5_IJNSA_ILi2EEESB_SB_EEENS5_IJSB_NSA_ILi0EEESW_EEEEENS5_IJNS4_10UnderscoreESZ_SZ_EEEEENS4_13SM90_TMA_LOADENS4_14ComposedLayoutINS4_7SwizzleILi3ELi4ELi3EEENS4_18smem_ptr_flag_bitsILi8EEENST_INS5_IJNSA_ILi8EEESH_EEENS5_IJSH_SB_EEEEEEEvNS4_8identityES12_S1C_vS1D_EENS_8epilogue10collective6detail29Sm90TmaWarpSpecializedAdapterINS1G_15DefaultEpilogueISJ_SK_SK_NS1F_6thread17LinearCombinationISJ_Li1EffLNS1K_9ScaleType4KindE0ELNS_15FloatRoundStyleE2ESJ_EENS1_15EpilogueDefaultEEEEEvvEEEEvNT_6ParamsE --------------------------
	.section	.nv.shared._ZN7cutlass13device_kernelINS_4gemm6kernel13GemmUniversalIN4cute5tupleIJiiiiEEENS1_10collective13CollectiveMmaINS1_37MainloopSm90TmaGmmaWarpSpecializedFP8ILi4ENS5_IJNS4_1CILi1EEESB_SB_EEENS1_35KernelTmaWarpSpecializedCooperativeEEENS5_IJNSA_ILi256EEENSA_ILi64EEENSA_ILi128EEEEEENS_12float_e5m2_tENS5_IJlSB_lEEESJ_SK_NS4_8TiledMMAINS4_8MMA_AtomIJNS4_4SM904GMMA30MMA_64x64x32_F32E5M2E5M2_SS_TNILNSO_7ScaleInE1ELSQ_1EEEEEENS4_6LayoutINS5_IJNSA_ILi2EEESB_SB_EEENS5_IJSB_NSA_ILi0EEESW_EEEEENS5_IJNS4_10UnderscoreESZ_SZ_EEEEENS4_13SM90_TMA_LOADENS4_14ComposedLayoutINS4_7SwizzleILi3ELi4ELi3EEENS4_18smem_ptr_flag_bitsILi8EEENST_INS5_IJNSA_ILi8EEESH_EEENS5_IJSH_SB_EEEEEEEvNS4_8identityES12_S1C_vS1D_EENS_8epilogue10collective6detail29Sm90TmaWarpSpecializedAdapterINS1G_15DefaultEpilogueISJ_SK_SK_NS1F_6thread17LinearCombinationISJ_Li1EffLNS1K_9ScaleType4KindE0ELNS_15FloatRoundStyleE2ESJ_EENS1_15EpilogueDefaultEEEEEvvEEEEvNT_6ParamsE,"aw",@nobits
	.sectionflags	@""
	.align	16
	.zero		1024


//--------------------- .nv.shared.reserved.0     --------------------------
	.section	.nv.shared.reserved.0,"aw",@nobits
	.weak		__nv_reservedSMEM_offset_0_alias
	.size		__nv_reservedSMEM_offset_0_alias, 0, 0
	.other		__nv_reservedSMEM_offset_0_alias,@"STO_CUDA_RESERVED_SHARED STV_DEFAULT"
__nv_reservedSMEM_offset_0_alias:
	.zero		0


//--------------------- .nv.global                --------------------------
	.section	.nv.global,"aw",@nobits
.nv.global:
	.type		_ZN39_INTERNAL_80cf2cc3_4_k_cu_51d493a8_46784cute1_E,@object
	.size		_ZN39_INTERNAL_80cf2cc3_4_k_cu_51d493a8_46784cute1_E,(_ZN39_INTERNAL_80cf2cc3_4_k_cu_51d493a8_46784cuda3std3__45__cpo6cbeginE - _ZN39_INTERNAL_80cf2cc3_4_k_cu_51d493a8_46784cute1_E)
_ZN39_INTERNAL_80cf2cc3_4_k_cu_51d493a8_46784cute1_E:
	.zero		1
	.type		_ZN39_INTERNAL_80cf2cc3_4_k_cu_51d493a8_46784cuda3std3__45__cpo6cbeginE,@object
	.size		_ZN39_INTERNAL_80cf2cc3_4_k_cu_51d493a8_46784cuda3std3__45__cpo6cbeginE,(_ZN39_INTERNAL_80cf2cc3_4_k_cu_51d493a8_46784cuda3std3__48in_placeE - _ZN39_INTERNAL_80cf2cc3_4_k_cu_51d493a8_46784cuda3std3__45__cpo6cbeginE)
_ZN39_INTERNAL_80cf2cc3_4_k_cu_51d493a8_46784cuda3std3__45__cpo6cbeginE:
	.zero		1
	.type		_ZN39_INTERNAL_80cf2cc3_4_k_cu_51d493a8_46784cuda3std3__48in_placeE,@object
	.size		_ZN39_INTERNAL_80cf2cc3_4_k_cu_51d493a8_46784cuda3std3__48in_placeE,(_ZN39_INTERNAL_80cf2cc3_4_k_cu_51d493a8_46784cuda3std6ranges3__45__cpo9iter_moveE - _ZN39_INTERNAL_80cf2cc3_4_k_cu_51d493a8_46784cuda3std3__48in_placeE)
_ZN39_INTERNAL_80cf2cc3_4_k_cu_51d493a8_46784cuda3std3__48in_placeE:
	.zero		1
	.type		_ZN39_INTERNAL_80cf2cc3_4_k_cu_51d493a8_46784cuda3std6ranges3__45__cpo9iter_moveE,@object
	.size		_ZN39_INTERNAL_80cf2cc3_4_k_cu_51d493a8_46784cuda3std6ranges3__45__cpo9iter_moveE,(_ZN39_INTERNAL_80cf2cc3_4_k_cu_51d493a8_46784cuda3std3__45__cpo5beginE - _ZN39_INTERNAL_80cf2cc3_4_k_cu_51d493a8_46784cuda3std6ranges3__45__cpo9iter_moveE)
_ZN39_INTERNAL_80cf2cc3_4_k_cu_51d493a8_46784cuda3std6ranges3__45__cpo9iter_moveE:
	.zero		1
	.type		_ZN39_INTERNAL_80cf2cc3_4_k_cu_51d493a8_46784cuda3std3__45__cpo5beginE,@object
	.size		_ZN39_INTERNAL_80cf2cc3_4_k_cu_51d493a8_46784cuda3std3__45__cpo5beginE,(_ZN39_INTERNAL_80cf2cc3_4_k_cu_51d493a8_46784cuda3std3__441_GLOBAL__N__80cf2cc3_4_k_cu_51d493a8_46786ignoreE - _ZN39_INTERNAL_80cf2cc3_4_k_cu_51d493a8_46784cuda3std3__45__cpo5beginE)
_ZN39_INTERNAL_80cf2cc3_4_k_cu_51d493a8_46784cuda3std3__45__cpo5beginE:
	.zero		1
	.type		_ZN39_INTERNAL_80cf2cc3_4_k_cu_51d493a8_46784cuda3std3__441_GLOBAL__N__80cf2cc3_4_k_cu_51d493a8_46786ignoreE,@object
	.size		_ZN39_INTERNAL_80cf2cc3_4_k_cu_51d493a8_46784cuda3std3__441_GLOBAL__N__80cf2cc3_4_k_cu_51d493a8_46786ignoreE,(_ZN39_INTERNAL_80cf2cc3_4_k_cu_51d493a8_46784cute7productE - _ZN39_INTERNAL_80cf2cc3_4_k_cu_51d493a8_46784cuda3std3__441_GLOBAL__N__80cf2cc3_4_k_cu_51d493a8_46786ignoreE)
_ZN39_INTERNAL_80cf2cc3_4_k_cu_51d493a8_46784cuda3std3__441_GLOBAL__N__80cf2cc3_4_k_cu_51d493a8_46786ignoreE:
	.zero		1
	.type		_ZN39_INTERNAL_80cf2cc3_4_k_cu_51d493a8_46784cute7productE,@object
	.size		_ZN39_INTERNAL_80cf2cc3_4_k_cu_51d493a8_46784cute7productE,(_ZN39_INTERNAL_80cf2cc3_4_k_cu_51d493a8_46784cuda3std3__45__cpo3endE - _ZN39_INTERNAL_80cf2cc3_4_k_cu_51d493a8_46784cute7productE)
_ZN39_INTERNAL_80cf2cc3_4_k_cu_51d493a8_46784cute7productE:
	.zero		1
	.type		_ZN39_INTERNAL_80cf2cc3_4_k_cu_51d493a8_46784cuda3std3__45__cpo3endE,@object
	.size		_ZN39_INTERNAL_80cf2cc3_4_k_cu_51d493a8_46784cuda3std3__45__cpo3endE,(_ZN39_INTERNAL_80cf2cc3_4_k_cu_51d493a8_46784cuda3std3__419piecewise_constructE - _ZN39_INTERNAL_80cf2cc3_4_k_cu_51d493a8_46784cuda3std3__45__cpo3endE)
_ZN39_INTERNAL_80cf2cc3_4_k_cu_51d493a8_46784cuda3std3__45__cpo3endE:
	.zero		1
	.type		_ZN39_INTERNAL_80cf2cc3_4_k_cu_51d493a8_46784cuda3std3__419piecewise_constructE,@object
	.size		_ZN39_INTERNAL_80cf2cc3_4_k_cu_51d493a8_46784cuda3std3__419piecewise_constructE,(_ZN39_INTERNAL_80cf2cc3_4_k_cu_51d493a8_46784cuda3std3__45__cpo4cendE - _ZN39_INTERNAL_80cf2cc3_4_k_cu_51d493a8_46784cuda3std3__419piecewise_constructE)
_ZN39_INTERNAL_80cf2cc3_4_k_cu_51d493a8_46784cuda3std3__419piecewise_constructE:
	.zero		1
	.type		_ZN39_INTERNAL_80cf2cc3_4_k_cu_51d493a8_46784cuda3std3__45__cpo4cendE,@object
	.size		_ZN39_INTERNAL_80cf2cc3_4_k_cu_51d493a8_46784cuda3std3__45__cpo4cendE,(_ZN39_INTERNAL_80cf2cc3_4_k_cu_51d493a8_46784cuda3std6ranges3__45__cpo4swapE - _ZN39_INTERNAL_80cf2cc3_4_k_cu_51d493a8_46784cuda3std3__45__cpo4cendE)
_ZN39_INTERNAL_80cf2cc3_4_k_cu_51d493a8_46784cuda3std3__45__cpo4cendE:
	.zero		1
	.type		_ZN39_INTERNAL_80cf2cc3_4_k_cu_51d493a8_46784cuda3std6ranges3__45__cpo4swapE,@object
	.size		_ZN39_INTERNAL_80cf2cc3_4_k_cu_51d493a8_46784cuda3std6ranges3__45__cpo4swapE,(.L_7 - _ZN39_INTERNAL_80cf2cc3_4_k_cu_51d493a8_46784cuda3std6ranges3__45__cpo4swapE)
_ZN39_INTERNAL_80cf2cc3_4_k_cu_51d493a8_46784cuda3std6ranges3__45__cpo4swapE:
	.zero		1
.L_7:


//--------------------- .nv.constant0._ZN7cutlass13device_kernelINS_4gemm6kernel13GemmUniversalIN4cute5tupleIJiiiiEEENS1_10collective13CollectiveMmaINS1_37MainloopSm90TmaGmmaWarpSpecializedFP8ILi4ENS5_IJNS4_1CILi1EEESB_SB_EEENS1_35KernelTmaWarpSpecializedCooperativeEEENS5_IJNSA_ILi256EEENSA_ILi64EEENSA_ILi128EEEEEENS_12float_e5m2_tENS5_IJlSB_lEEESJ_SK_NS4_8TiledMMAINS4_8MMA_AtomIJNS4_4SM904GMMA30MMA_64x64x32_F32E5M2E5M2_SS_TNILNSO_7ScaleInE1ELSQ_1EEEEEENS4_6LayoutINS5_IJNSA_ILi2EEESB_SB_EEENS5_IJSB_NSA_ILi0EEESW_EEEEENS5_IJNS4_10UnderscoreESZ_SZ_EEEEENS4_13SM90_TMA_LOADENS4_14ComposedLayoutINS4_7SwizzleILi3ELi4ELi3EEENS4_18smem_ptr_flag_bitsILi8EEENST_INS5_IJNSA_ILi8EEESH_EEENS5_IJSH_SB_EEEEEEEvNS4_8identityES12_S1C_vS1D_EENS_8epilogue10collective6detail29Sm90TmaWarpSpecializedAdapterINS1G_15DefaultEpilogueISJ_SK_SK_NS1F_6thread17LinearCombinationISJ_Li1EffLNS1K_9ScaleType4KindE0ELNS_15FloatRoundStyleE2ESJ_EENS1_15EpilogueDefaultEEEEEvvEEEEvNT_6ParamsE --------------------------
	.section	.nv.constant0._ZN7cutlass13device_kernelINS_4gemm6kernel13GemmUniversalIN4cute5tupleIJiiiiEEENS1_10collective13CollectiveMmaINS1_37MainloopSm90TmaGmmaWarpSpecializedFP8ILi4ENS5_IJNS4_1CILi1EEESB_SB_EEENS1_35KernelTmaWarpSpecializedCooperativeEEENS5_IJNSA_ILi256EEENSA_ILi64EEENSA_ILi128EEEEEENS_12float_e5m2_tENS5_IJlSB_lEEESJ_SK_NS4_8TiledMMAINS4_8MMA_AtomIJNS4_4SM904GMMA30MMA_64x64x32_F32E5M2E5M2_SS_TNILNSO_7ScaleInE1ELSQ_1EEEEEENS4_6LayoutINS5_IJNSA_ILi2EEESB_SB_EEENS5_IJSB_NSA_ILi0EEESW_EEEEENS5_IJNS4_10UnderscoreESZ_SZ_EEEEENS4_13SM90_TMA_LOADENS4_14ComposedLayoutINS4_7SwizzleILi3ELi4ELi3EEENS4_18smem_ptr_flag_bitsILi8EEENST_INS5_IJNSA_ILi8EEESH_EEENS5_IJSH_SB_EEEEEEEvNS4_8identityES12_S1C_vS1D_EENS_8epilogue10collective6detail29Sm90TmaWarpSpecializedAdapterINS1G_15DefaultEpilogueISJ_SK_SK_NS1F_6thread17LinearCombinationISJ_Li1EffLNS1K_9ScaleType4KindE0ELNS_15FloatRoundStyleE2ESJ_EENS1_15EpilogueDefaultEEEEEvvEEEEvNT_6ParamsE,"a",@progbits
	.sectionflags	@""
	.align	4
.nv.constant0._ZN7cutlass13device_kernelINS_4gemm6kernel13GemmUniversalIN4cute5tupleIJiiiiEEENS1_10collective13CollectiveMmaINS1_37MainloopSm90TmaGmmaWarpSpecializedFP8ILi4ENS5_IJNS4_1CILi1EEESB_SB_EEENS1_35KernelTmaWarpSpecializedCooperativeEEENS5_IJNSA_ILi256EEENSA_ILi64EEENSA_ILi128EEEEEENS_12float_e5m2_tENS5_IJlSB_lEEESJ_SK_NS4_8TiledMMAINS4_8MMA_AtomIJNS4_4SM904GMMA30MMA_64x64x32_F32E5M2E5M2_SS_TNILNSO_7ScaleInE1ELSQ_1EEEEEENS4_6LayoutINS5_IJNSA_ILi2EEESB_SB_EEENS5_IJSB_NSA_ILi0EEESW_EEEEENS5_IJNS4_10UnderscoreESZ_SZ_EEEEENS4_13SM90_TMA_LOADENS4_14ComposedLayoutINS4_7SwizzleILi3ELi4ELi3EEENS4_18smem_ptr_flag_bitsILi8EEENST_INS5_IJNSA_ILi8EEESH_EEENS5_IJSH_SB_EEEEEEEvNS4_8identityES12_S1C_vS1D_EENS_8epilogue10collective6detail29Sm90TmaWarpSpecializedAdapterINS1G_15DefaultEpilogueISJ_SK_SK_NS1F_6thread17LinearCombinationISJ_Li1EffLNS1K_9ScaleType4KindE0ELNS_15FloatRoundStyleE2ESJ_EENS1_15EpilogueDefaultEEEEEvvEEEEvNT_6ParamsE:
	.zero		1664


//--------------------- SYMBOLS --------------------------

	.type		.nv.reservedSmem.offset0,@object
	.size		.nv.reservedSmem.offset0,0x4
